//
// Generated by NVIDIA NVVM Compiler
//
// Compiler Build ID: CL-36424714
// Cuda compilation tools, release 13.0, V13.0.88
// Based on NVVM 20.0.0
//

.version 9.0
.target sm_100
.address_size 64

	// .globl	_Z15kernelgpuSourceIdEvPT_S1_S1_S1_S1_S1_S1_S0_iiiiiiii
.func  (.param .align 16 .b8 func_retval0[16]) __internal_trig_reduction_slowpathd
(
	.param .b64 __internal_trig_reduction_slowpathd_param_0
)
;
.global .align 8 .b8 __cudart_i2opi_d[144] = {8, 93, 141, 31, 177, 95, 251, 107, 234, 146, 82, 138, 247, 57, 7, 61, 123, 241, 229, 235, 199, 186, 39, 117, 45, 234, 95, 158, 102, 63, 70, 79, 183, 9, 203, 39, 207, 126, 54, 109, 31, 109, 10, 90, 139, 17, 47, 239, 15, 152, 5, 222, 255, 151, 248, 31, 59, 40, 249, 189, 139, 95, 132, 156, 244, 57, 83, 131, 57, 214, 145, 57, 65, 126, 95, 180, 38, 112, 156, 233, 132, 68, 187, 46, 245, 53, 130, 232, 62, 167, 41, 177, 28, 235, 29, 254, 28, 146, 209, 9, 234, 46, 73, 6, 224, 210, 77, 66, 58, 110, 36, 183, 97, 197, 187, 222, 171, 99, 81, 254, 65, 144, 67, 60, 153, 149, 98, 219, 192, 221, 52, 245, 209, 87, 39, 252, 41, 21, 68, 78, 110, 131, 249, 162};
.global .align 16 .b8 __cudart_sin_cos_coeffs[128] = {70, 210, 176, 44, 241, 229, 90, 190, 146, 227, 172, 105, 227, 29, 199, 62, 161, 98, 219, 25, 160, 1, 42, 191, 24, 8, 17, 17, 17, 17, 129, 63, 84, 85, 85, 85, 85, 85, 197, 191, 0, 0, 0, 0, 0, 0, 0, 0, 0, 0, 0, 0, 0, 0, 0, 0, 100, 129, 253, 32, 131, 255, 168, 189, 40, 133, 239, 193, 167, 238, 33, 62, 217, 230, 6, 142, 79, 126, 146, 190, 233, 188, 221, 25, 160, 1, 250, 62, 71, 93, 193, 22, 108, 193, 86, 191, 81, 85, 85, 85, 85, 85, 165, 63, 0, 0, 0, 0, 0, 0, 224, 191, 0, 0, 0, 0, 0, 0, 240, 63};

.visible .entry _Z15kernelgpuSourceIdEvPT_S1_S1_S1_S1_S1_S1_S0_iiiiiiii(
	.param .u64 .ptr .align 1 _Z15kernelgpuSourceIdEvPT_S1_S1_S1_S1_S1_S1_S0_iiiiiiii_param_0,
	.param .u64 .ptr .align 1 _Z15kernelgpuSourceIdEvPT_S1_S1_S1_S1_S1_S1_S0_iiiiiiii_param_1,
	.param .u64 .ptr .align 1 _Z15kernelgpuSourceIdEvPT_S1_S1_S1_S1_S1_S1_S0_iiiiiiii_param_2,
	.param .u64 .ptr .align 1 _Z15kernelgpuSourceIdEvPT_S1_S1_S1_S1_S1_S1_S0_iiiiiiii_param_3,
	.param .u64 .ptr .align 1 _Z15kernelgpuSourceIdEvPT_S1_S1_S1_S1_S1_S1_S0_iiiiiiii_param_4,
	.param .u64 .ptr .align 1 _Z15kernelgpuSourceIdEvPT_S1_S1_S1_S1_S1_S1_S0_iiiiiiii_param_5,
	.param .u64 .ptr .align 1 _Z15kernelgpuSourceIdEvPT_S1_S1_S1_S1_S1_S1_S0_iiiiiiii_param_6,
	.param .f64 _Z15kernelgpuSourceIdEvPT_S1_S1_S1_S1_S1_S1_S0_iiiiiiii_param_7,
	.param .u32 _Z15kernelgpuSourceIdEvPT_S1_S1_S1_S1_S1_S1_S0_iiiiiiii_param_8,
	.param .u32 _Z15kernelgpuSourceIdEvPT_S1_S1_S1_S1_S1_S1_S0_iiiiiiii_param_9,
	.param .u32 _Z15kernelgpuSourceIdEvPT_S1_S1_S1_S1_S1_S1_S0_iiiiiiii_param_10,
	.param .u32 _Z15kernelgpuSourceIdEvPT_S1_S1_S1_S1_S1_S1_S0_iiiiiiii_param_11,
	.param .u32 _Z15kernelgpuSourceIdEvPT_S1_S1_S1_S1_S1_S1_S0_iiiiiiii_param_12,
	.param .u32 _Z15kernelgpuSourceIdEvPT_S1_S1_S1_S1_S1_S1_S0_iiiiiiii_param_13,
	.param .u32 _Z15kernelgpuSourceIdEvPT_S1_S1_S1_S1_S1_S1_S0_iiiiiiii_param_14,
	.param .u32 _Z15kernelgpuSourceIdEvPT_S1_S1_S1_S1_S1_S1_S0_iiiiiiii_param_15
)
{
	.reg .pred 	%p<11>;
	.reg .b32 	%r<29>;
	.reg .b64 	%rd<19>;
	.reg .b64 	%fd<71>;

	ld.param.u64 	%rd3, [_Z15kernelgpuSourceIdEvPT_S1_S1_S1_S1_S1_S1_S0_iiiiiiii_param_0];
	ld.param.u64 	%rd4, [_Z15kernelgpuSourceIdEvPT_S1_S1_S1_S1_S1_S1_S0_iiiiiiii_param_1];
	ld.param.u32 	%r12, [_Z15kernelgpuSourceIdEvPT_S1_S1_S1_S1_S1_S1_S0_iiiiiiii_param_9];
	mov.u32 	%r13, %tid.x;
	mov.u32 	%r14, %ctaid.x;
	mov.u32 	%r1, %ntid.x;
	mad.lo.s32 	%r26, %r14, %r1, %r13;
	setp.ge.s32 	%p1, %r26, %r12;
	@%p1 bra 	$L__BB0_11;
	mov.u32 	%r15, %nctaid.x;
	mul.lo.s32 	%r3, %r1, %r15;
	cvta.to.global.u64 	%rd1, %rd4;
	cvta.to.global.u64 	%rd2, %rd3;
	mul.wide.s32 	%rd7, %r12, 8;
	mov.u64 	%rd11, __cudart_sin_cos_coeffs;
$L__BB0_2:
	mul.wide.s32 	%rd5, %r26, 8;
	add.s64 	%rd6, %rd1, %rd5;
	ld.global.f64 	%fd15, [%rd6];
	add.s64 	%rd8, %rd6, %rd7;
	ld.global.f64 	%fd1, [%rd8];
	mul.f64 	%fd2, %fd15, 0d400921FB54442D18;
	abs.f64 	%fd3, %fd2;
	setp.neu.f64 	%p2, %fd3, 0d7FF0000000000000;
	@%p2 bra 	$L__BB0_4;
	mov.f64 	%fd21, 0d0000000000000000;
	mul.rn.f64 	%fd69, %fd2, %fd21;
	mov.b32 	%r27, 0;
	bra.uni 	$L__BB0_6;
$L__BB0_4:
	mul.f64 	%fd16, %fd2, 0d3FE45F306DC9C883;
	cvt.rni.s32.f64 	%r27, %fd16;
	cvt.rn.f64.s32 	%fd17, %r27;
	fma.rn.f64 	%fd18, %fd17, 0dBFF921FB54442D18, %fd2;
	fma.rn.f64 	%fd19, %fd17, 0dBC91A62633145C00, %fd18;
	fma.rn.f64 	%fd69, %fd17, 0dB97B839A252049C0, %fd19;
	setp.ltu.f64 	%p3, %fd3, 0d41E0000000000000;
	@%p3 bra 	$L__BB0_6;
	{ // callseq 0, 0
	.param .b64 param0;
	st.param.f64 	[param0], %fd2;
	.param .align 16 .b8 retval0[16];
	call.uni (retval0), 
	__internal_trig_reduction_slowpathd, 
	(
	param0
	);
	ld.param.f64 	%fd69, [retval0];
	ld.param.b32 	%r27, [retval0+8];
	} // callseq 0
$L__BB0_6:
	shl.b32 	%r18, %r27, 6;
	cvt.u64.u32 	%rd9, %r18;
	and.b64  	%rd10, %rd9, 64;
	add.s64 	%rd12, %rd11, %rd10;
	mul.rn.f64 	%fd22, %fd69, %fd69;
	and.b32  	%r19, %r27, 1;
	setp.eq.b32 	%p4, %r19, 1;
	selp.f64 	%fd23, 0dBDA8FF8320FD8164, 0d3DE5DB65F9785EBA, %p4;
	ld.global.nc.v2.f64 	{%fd24, %fd25}, [%rd12];
	fma.rn.f64 	%fd26, %fd23, %fd22, %fd24;
	fma.rn.f64 	%fd27, %fd26, %fd22, %fd25;
	ld.global.nc.v2.f64 	{%fd28, %fd29}, [%rd12+16];
	fma.rn.f64 	%fd30, %fd27, %fd22, %fd28;
	fma.rn.f64 	%fd31, %fd30, %fd22, %fd29;
	ld.global.nc.v2.f64 	{%fd32, %fd33}, [%rd12+32];
	fma.rn.f64 	%fd34, %fd31, %fd22, %fd32;
	fma.rn.f64 	%fd35, %fd34, %fd22, %fd33;
	fma.rn.f64 	%fd36, %fd35, %fd69, %fd69;
	fma.rn.f64 	%fd37, %fd35, %fd22, 0d3FF0000000000000;
	selp.f64 	%fd38, %fd37, %fd36, %p4;
	and.b32  	%r20, %r27, 2;
	setp.eq.s32 	%p5, %r20, 0;
	mov.f64 	%fd39, 0d0000000000000000;
	sub.f64 	%fd40, %fd39, %fd38;
	selp.f64 	%fd8, %fd38, %fd40, %p5;
	mul.f64 	%fd9, %fd1, 0d400921FB54442D18;
	abs.f64 	%fd10, %fd9;
	setp.neu.f64 	%p6, %fd10, 0d7FF0000000000000;
	@%p6 bra 	$L__BB0_8;
	mov.f64 	%fd46, 0d0000000000000000;
	mul.rn.f64 	%fd70, %fd9, %fd46;
	mov.b32 	%r28, 0;
	bra.uni 	$L__BB0_10;
$L__BB0_8:
	mul.f64 	%fd41, %fd9, 0d3FE45F306DC9C883;
	cvt.rni.s32.f64 	%r28, %fd41;
	cvt.rn.f64.s32 	%fd42, %r28;
	fma.rn.f64 	%fd43, %fd42, 0dBFF921FB54442D18, %fd9;
	fma.rn.f64 	%fd44, %fd42, 0dBC91A62633145C00, %fd43;
	fma.rn.f64 	%fd70, %fd42, 0dB97B839A252049C0, %fd44;
	setp.ltu.f64 	%p7, %fd10, 0d41E0000000000000;
	@%p7 bra 	$L__BB0_10;
	{ // callseq 1, 0
	.param .b64 param0;
	st.param.f64 	[param0], %fd9;
	.param .align 16 .b8 retval0[16];
	call.uni (retval0), 
	__internal_trig_reduction_slowpathd, 
	(
	param0
	);
	ld.param.f64 	%fd70, [retval0];
	ld.param.b32 	%r28, [retval0+8];
	} // callseq 1
$L__BB0_10:
	shl.b32 	%r23, %r28, 6;
	cvt.u64.u32 	%rd13, %r23;
	and.b64  	%rd14, %rd13, 64;
	add.s64 	%rd16, %rd11, %rd14;
	mul.rn.f64 	%fd47, %fd70, %fd70;
	and.b32  	%r24, %r28, 1;
	setp.eq.b32 	%p8, %r24, 1;
	selp.f64 	%fd48, 0dBDA8FF8320FD8164, 0d3DE5DB65F9785EBA, %p8;
	ld.global.nc.v2.f64 	{%fd49, %fd50}, [%rd16];
	fma.rn.f64 	%fd51, %fd48, %fd47, %fd49;
	fma.rn.f64 	%fd52, %fd51, %fd47, %fd50;
	ld.global.nc.v2.f64 	{%fd53, %fd54}, [%rd16+16];
	fma.rn.f64 	%fd55, %fd52, %fd47, %fd53;
	fma.rn.f64 	%fd56, %fd55, %fd47, %fd54;
	ld.global.nc.v2.f64 	{%fd57, %fd58}, [%rd16+32];
	fma.rn.f64 	%fd59, %fd56, %fd47, %fd57;
	fma.rn.f64 	%fd60, %fd59, %fd47, %fd58;
	fma.rn.f64 	%fd61, %fd60, %fd70, %fd70;
	fma.rn.f64 	%fd62, %fd60, %fd47, 0d3FF0000000000000;
	selp.f64 	%fd63, %fd62, %fd61, %p8;
	and.b32  	%r25, %r28, 2;
	setp.eq.s32 	%p9, %r25, 0;
	mov.f64 	%fd64, 0d0000000000000000;
	sub.f64 	%fd65, %fd64, %fd63;
	selp.f64 	%fd66, %fd63, %fd65, %p9;
	mul.f64 	%fd67, %fd8, %fd66;
	mul.f64 	%fd68, %fd67, 0d4033BD3CC9BE45DF;
	add.s64 	%rd18, %rd2, %rd5;
	st.global.f64 	[%rd18], %fd68;
	add.s32 	%r26, %r26, %r3;
	setp.lt.s32 	%p10, %r26, %r12;
	@%p10 bra 	$L__BB0_2;
$L__BB0_11:
	ret;

}
	// .globl	_Z15kernelgpuSourceIfEvPT_S1_S1_S1_S1_S1_S1_S0_iiiiiiii
.visible .entry _Z15kernelgpuSourceIfEvPT_S1_S1_S1_S1_S1_S1_S0_iiiiiiii(
	.param .u64 .ptr .align 1 _Z15kernelgpuSourceIfEvPT_S1_S1_S1_S1_S1_S1_S0_iiiiiiii_param_0,
	.param .u64 .ptr .align 1 _Z15kernelgpuSourceIfEvPT_S1_S1_S1_S1_S1_S1_S0_iiiiiiii_param_1,
	.param .u64 .ptr .align 1 _Z15kernelgpuSourceIfEvPT_S1_S1_S1_S1_S1_S1_S0_iiiiiiii_param_2,
	.param .u64 .ptr .align 1 _Z15kernelgpuSourceIfEvPT_S1_S1_S1_S1_S1_S1_S0_iiiiiiii_param_3,
	.param .u64 .ptr .align 1 _Z15kernelgpuSourceIfEvPT_S1_S1_S1_S1_S1_S1_S0_iiiiiiii_param_4,
	.param .u64 .ptr .align 1 _Z15kernelgpuSourceIfEvPT_S1_S1_S1_S1_S1_S1_S0_iiiiiiii_param_5,
	.param .u64 .ptr .align 1 _Z15kernelgpuSourceIfEvPT_S1_S1_S1_S1_S1_S1_S0_iiiiiiii_param_6,
	.param .f32 _Z15kernelgpuSourceIfEvPT_S1_S1_S1_S1_S1_S1_S0_iiiiiiii_param_7,
	.param .u32 _Z15kernelgpuSourceIfEvPT_S1_S1_S1_S1_S1_S1_S0_iiiiiiii_param_8,
	.param .u32 _Z15kernelgpuSourceIfEvPT_S1_S1_S1_S1_S1_S1_S0_iiiiiiii_param_9,
	.param .u32 _Z15kernelgpuSourceIfEvPT_S1_S1_S1_S1_S1_S1_S0_iiiiiiii_param_10,
	.param .u32 _Z15kernelgpuSourceIfEvPT_S1_S1_S1_S1_S1_S1_S0_iiiiiiii_param_11,
	.param .u32 _Z15kernelgpuSourceIfEvPT_S1_S1_S1_S1_S1_S1_S0_iiiiiiii_param_12,
	.param .u32 _Z15kernelgpuSourceIfEvPT_S1_S1_S1_S1_S1_S1_S0_iiiiiiii_param_13,
	.param .u32 _Z15kernelgpuSourceIfEvPT_S1_S1_S1_S1_S1_S1_S0_iiiiiiii_param_14,
	.param .u32 _Z15kernelgpuSourceIfEvPT_S1_S1_S1_S1_S1_S1_S0_iiiiiiii_param_15
)
{
	.reg .pred 	%p<11>;
	.reg .b32 	%r<29>;
	.reg .b32 	%f<4>;
	.reg .b64 	%rd<19>;
	.reg .b64 	%fd<71>;

	ld.param.u64 	%rd3, [_Z15kernelgpuSourceIfEvPT_S1_S1_S1_S1_S1_S1_S0_iiiiiiii_param_0];
	ld.param.u64 	%rd4, [_Z15kernelgpuSourceIfEvPT_S1_S1_S1_S1_S1_S1_S0_iiiiiiii_param_1];
	ld.param.u32 	%r12, [_Z15kernelgpuSourceIfEvPT_S1_S1_S1_S1_S1_S1_S0_iiiiiiii_param_9];
	mov.u32 	%r13, %tid.x;
	mov.u32 	%r14, %ctaid.x;
	mov.u32 	%r1, %ntid.x;
	mad.lo.s32 	%r26, %r14, %r1, %r13;
	setp.ge.s32 	%p1, %r26, %r12;
	@%p1 bra 	$L__BB1_11;
	mov.u32 	%r15, %nctaid.x;
	mul.lo.s32 	%r3, %r1, %r15;
	cvta.to.global.u64 	%rd1, %rd4;
	cvta.to.global.u64 	%rd2, %rd3;
	mul.wide.s32 	%rd7, %r12, 4;
	mov.u64 	%rd11, __cudart_sin_cos_coeffs;
$L__BB1_2:
	mul.wide.s32 	%rd5, %r26, 4;
	add.s64 	%rd6, %rd1, %rd5;
	ld.global.f32 	%f2, [%rd6];
	add.s64 	%rd8, %rd6, %rd7;
	ld.global.f32 	%f1, [%rd8];
	cvt.f64.f32 	%fd14, %f2;
	mul.f64 	%fd1, %fd14, 0d400921FB54442D18;
	abs.f64 	%fd2, %fd1;
	setp.neu.f64 	%p2, %fd2, 0d7FF0000000000000;
	@%p2 bra 	$L__BB1_4;
	mov.f64 	%fd20, 0d0000000000000000;
	mul.rn.f64 	%fd69, %fd1, %fd20;
	mov.b32 	%r27, 0;
	bra.uni 	$L__BB1_6;
$L__BB1_4:
	mul.f64 	%fd15, %fd1, 0d3FE45F306DC9C883;
	cvt.rni.s32.f64 	%r27, %fd15;
	cvt.rn.f64.s32 	%fd16, %r27;
	fma.rn.f64 	%fd17, %fd16, 0dBFF921FB54442D18, %fd1;
	fma.rn.f64 	%fd18, %fd16, 0dBC91A62633145C00, %fd17;
	fma.rn.f64 	%fd69, %fd16, 0dB97B839A252049C0, %fd18;
	setp.ltu.f64 	%p3, %fd2, 0d41E0000000000000;
	@%p3 bra 	$L__BB1_6;
	{ // callseq 2, 0
	.param .b64 param0;
	st.param.f64 	[param0], %fd1;
	.param .align 16 .b8 retval0[16];
	call.uni (retval0), 
	__internal_trig_reduction_slowpathd, 
	(
	param0
	);
	ld.param.f64 	%fd69, [retval0];
	ld.param.b32 	%r27, [retval0+8];
	} // callseq 2
$L__BB1_6:
	shl.b32 	%r18, %r27, 6;
	cvt.u64.u32 	%rd9, %r18;
	and.b64  	%rd10, %rd9, 64;
	add.s64 	%rd12, %rd11, %rd10;
	mul.rn.f64 	%fd21, %fd69, %fd69;
	and.b32  	%r19, %r27, 1;
	setp.eq.b32 	%p4, %r19, 1;
	selp.f64 	%fd22, 0dBDA8FF8320FD8164, 0d3DE5DB65F9785EBA, %p4;
	ld.global.nc.v2.f64 	{%fd23, %fd24}, [%rd12];
	fma.rn.f64 	%fd25, %fd22, %fd21, %fd23;
	fma.rn.f64 	%fd26, %fd25, %fd21, %fd24;
	ld.global.nc.v2.f64 	{%fd27, %fd28}, [%rd12+16];
	fma.rn.f64 	%fd29, %fd26, %fd21, %fd27;
	fma.rn.f64 	%fd30, %fd29, %fd21, %fd28;
	ld.global.nc.v2.f64 	{%fd31, %fd32}, [%rd12+32];
	fma.rn.f64 	%fd33, %fd30, %fd21, %fd31;
	fma.rn.f64 	%fd34, %fd33, %fd21, %fd32;
	fma.rn.f64 	%fd35, %fd34, %fd69, %fd69;
	fma.rn.f64 	%fd36, %fd34, %fd21, 0d3FF0000000000000;
	selp.f64 	%fd37, %fd36, %fd35, %p4;
	and.b32  	%r20, %r27, 2;
	setp.eq.s32 	%p5, %r20, 0;
	mov.f64 	%fd38, 0d0000000000000000;
	sub.f64 	%fd39, %fd38, %fd37;
	selp.f64 	%fd7, %fd37, %fd39, %p5;
	cvt.f64.f32 	%fd40, %f1;
	mul.f64 	%fd8, %fd40, 0d400921FB54442D18;
	abs.f64 	%fd9, %fd8;
	setp.neu.f64 	%p6, %fd9, 0d7FF0000000000000;
	@%p6 bra 	$L__BB1_8;
	mov.f64 	%fd46, 0d0000000000000000;
	mul.rn.f64 	%fd70, %fd8, %fd46;
	mov.b32 	%r28, 0;
	bra.uni 	$L__BB1_10;
$L__BB1_8:
	mul.f64 	%fd41, %fd8, 0d3FE45F306DC9C883;
	cvt.rni.s32.f64 	%r28, %fd41;
	cvt.rn.f64.s32 	%fd42, %r28;
	fma.rn.f64 	%fd43, %fd42, 0dBFF921FB54442D18, %fd8;
	fma.rn.f64 	%fd44, %fd42, 0dBC91A62633145C00, %fd43;
	fma.rn.f64 	%fd70, %fd42, 0dB97B839A252049C0, %fd44;
	setp.ltu.f64 	%p7, %fd9, 0d41E0000000000000;
	@%p7 bra 	$L__BB1_10;
	{ // callseq 3, 0
	.param .b64 param0;
	st.param.f64 	[param0], %fd8;
	.param .align 16 .b8 retval0[16];
	call.uni (retval0), 
	__internal_trig_reduction_slowpathd, 
	(
	param0
	);
	ld.param.f64 	%fd70, [retval0];
	ld.param.b32 	%r28, [retval0+8];
	} // callseq 3
$L__BB1_10:
	shl.b32 	%r23, %r28, 6;
	cvt.u64.u32 	%rd13, %r23;
	and.b64  	%rd14, %rd13, 64;
	add.s64 	%rd16, %rd11, %rd14;
	mul.rn.f64 	%fd47, %fd70, %fd70;
	and.b32  	%r24, %r28, 1;
	setp.eq.b32 	%p8, %r24, 1;
	selp.f64 	%fd48, 0dBDA8FF8320FD8164, 0d3DE5DB65F9785EBA, %p8;
	ld.global.nc.v2.f64 	{%fd49, %fd50}, [%rd16];
	fma.rn.f64 	%fd51, %fd48, %fd47, %fd49;
	fma.rn.f64 	%fd52, %fd51, %fd47, %fd50;
	ld.global.nc.v2.f64 	{%fd53, %fd54}, [%rd16+16];
	fma.rn.f64 	%fd55, %fd52, %fd47, %fd53;
	fma.rn.f64 	%fd56, %fd55, %fd47, %fd54;
	ld.global.nc.v2.f64 	{%fd57, %fd58}, [%rd16+32];
	fma.rn.f64 	%fd59, %fd56, %fd47, %fd57;
	fma.rn.f64 	%fd60, %fd59, %fd47, %fd58;
	fma.rn.f64 	%fd61, %fd60, %fd70, %fd70;
	fma.rn.f64 	%fd62, %fd60, %fd47, 0d3FF0000000000000;
	selp.f64 	%fd63, %fd62, %fd61, %p8;
	and.b32  	%r25, %r28, 2;
	setp.eq.s32 	%p9, %r25, 0;
	mov.f64 	%fd64, 0d0000000000000000;
	sub.f64 	%fd65, %fd64, %fd63;
	selp.f64 	%fd66, %fd63, %fd65, %p9;
	mul.f64 	%fd67, %fd7, %fd66;
	mul.f64 	%fd68, %fd67, 0d4033BD3CC9BE45DF;
	cvt.rn.f32.f64 	%f3, %fd68;
	add.s64 	%rd18, %rd2, %rd5;
	st.global.f32 	[%rd18], %f3;
	add.s32 	%r26, %r26, %r3;
	setp.lt.s32 	%p10, %r26, %r12;
	@%p10 bra 	$L__BB1_2;
$L__BB1_11:
	ret;

}
.func  (.param .align 16 .b8 func_retval0[16]) __internal_trig_reduction_slowpathd(
	.param .b64 __internal_trig_reduction_slowpathd_param_0
)
{
	.local .align 8 .b8 	__local_depot2[40];
	.reg .b64 	%SP;
	.reg .b64 	%SPL;
	.reg .pred 	%p<10>;
	.reg .b32 	%r<47>;
	.reg .b64 	%rd<74>;
	.reg .b64 	%fd<5>;

	mov.u64 	%SPL, __local_depot2;
	ld.param.f64 	%fd4, [__internal_trig_reduction_slowpathd_param_0];
	add.u64 	%rd1, %SPL, 0;
	{
	.reg .b32 %temp; 
	mov.b64 	{%temp, %r1}, %fd4;
	}
	shr.u32 	%r2, %r1, 20;
	and.b32  	%r3, %r2, 2047;
	setp.eq.s32 	%p1, %r3, 2047;
	mov.b32 	%r46, 0;
	@%p1 bra 	$L__BB2_9;
	add.s32 	%r20, %r3, -1024;
	mov.b64 	%rd20, %fd4;
	shl.b64 	%rd2, %rd20, 11;
	shr.u32 	%r4, %r20, 6;
	sub.s32 	%r45, 15, %r4;
	sub.s32 	%r21, 19, %r4;
	setp.lt.u32 	%p2, %r20, 128;
	selp.b32 	%r6, 18, %r21, %p2;
	setp.ge.s32 	%p3, %r45, %r6;
	mov.b64 	%rd70, 0;
	@%p3 bra 	$L__BB2_4;
	add.s32 	%r23, %r6, %r4;
	neg.s32 	%r43, %r23;
	or.b64  	%rd3, %rd2, -9223372036854775808;
	mov.b64 	%rd70, 0;
	mov.b32 	%r42, 0;
	mov.u64 	%rd25, __cudart_i2opi_d;
	mov.u32 	%r44, %r45;
$L__BB2_3:
	.pragma "nounroll";
	mul.wide.s32 	%rd22, %r42, 8;
	add.s64 	%rd23, %rd1, %rd22;
	mul.wide.s32 	%rd24, %r44, 8;
	add.s64 	%rd26, %rd25, %rd24;
	ld.global.nc.u64 	%rd27, [%rd26];
	{
	.reg .u32 %r0, %r1, %r2, %r3, %alo, %ahi, %blo, %bhi, %clo, %chi;
	mov.b64 	{%alo,%ahi}, %rd27;
	mov.b64 	{%blo,%bhi}, %rd3;
	mov.b64 	{%clo,%chi}, %rd70;
	mad.lo.cc.u32 	%r0, %alo, %blo, %clo;
	madc.hi.cc.u32 	%r1, %alo, %blo, %chi;
	madc.hi.u32 	%r2, %alo, %bhi, 0;
	mad.lo.cc.u32 	%r1, %alo, %bhi, %r1;
	madc.hi.cc.u32 	%r2, %ahi, %blo, %r2;
	madc.hi.u32 	%r3, %ahi, %bhi, 0;
	mad.lo.cc.u32 	%r1, %ahi, %blo, %r1;
	madc.lo.cc.u32 	%r2, %ahi, %bhi, %r2;
	addc.u32 	%r3, %r3, 0;
	mov.b64 	%rd28, {%r0,%r1};
	mov.b64 	%rd70, {%r2,%r3};
	}
	st.local.u64 	[%rd23], %rd28;
	add.s32 	%r44, %r44, 1;
	add.s32 	%r43, %r43, 1;
	add.s32 	%r42, %r42, 1;
	setp.ne.s32 	%p4, %r43, -15;
	mov.u32 	%r45, %r6;
	@%p4 bra 	$L__BB2_3;
$L__BB2_4:
	cvt.s64.s32 	%rd29, %r45;
	cvt.u64.u32 	%rd30, %r4;
	add.s64 	%rd31, %rd30, %rd29;
	shl.b64 	%rd32, %rd31, 3;
	add.s64 	%rd33, %rd1, %rd32;
	st.local.u64 	[%rd33+-120], %rd70;
	and.b32  	%r15, %r2, 63;
	ld.local.u64 	%rd72, [%rd1+16];
	ld.local.u64 	%rd71, [%rd1+24];
	setp.eq.s32 	%p5, %r15, 0;
	@%p5 bra 	$L__BB2_6;
	shl.b64 	%rd34, %rd71, %r15;
	shr.u64 	%rd35, %rd72, 1;
	xor.b32  	%r24, %r15, 63;
	shr.u64 	%rd36, %rd35, %r24;
	or.b64  	%rd71, %rd34, %rd36;
	ld.local.u64 	%rd37, [%rd1+8];
	shl.b64 	%rd38, %rd72, %r15;
	shr.u64 	%rd39, %rd37, 1;
	shr.u64 	%rd40, %rd39, %r24;
	or.b64  	%rd72, %rd38, %rd40;
$L__BB2_6:
	and.b32  	%r25, %r1, -2147483648;
	shr.u64 	%rd41, %rd71, 62;
	cvt.u32.u64 	%r26, %rd41;
	mov.b64 	{%r27, %r28}, %rd71;
	mov.b64 	{%r29, %r30}, %rd72;
	shf.l.wrap.b32 	%r31, %r30, %r27, 2;
	shf.l.wrap.b32 	%r32, %r27, %r28, 2;
	mov.b64 	%rd42, {%r31, %r32};
	shl.b64 	%rd43, %rd72, 2;
	shr.u64 	%rd44, %rd42, 63;
	cvt.u32.u64 	%r33, %rd44;
	add.s32 	%r34, %r33, %r26;
	setp.eq.s32 	%p6, %r25, 0;
	neg.s32 	%r35, %r34;
	selp.b32 	%r46, %r34, %r35, %p6;
	setp.gt.s64 	%p7, %rd42, -1;
	mov.b64 	%rd45, 0;
	{
	.reg .u32 %r0, %r1, %r2, %r3, %a0, %a1, %a2, %a3, %b0, %b1, %b2, %b3;
	mov.b64 	{%a0,%a1}, %rd45;
	mov.b64 	{%a2,%a3}, %rd45;
	mov.b64 	{%b0,%b1}, %rd43;
	mov.b64 	{%b2,%b3}, %rd42;
	sub.cc.u32 	%r0, %a0, %b0;
	subc.cc.u32 	%r1, %a1, %b1;
	subc.cc.u32 	%r2, %a2, %b2;
	subc.u32 	%r3, %a3, %b3;
	mov.b64 	%rd46, {%r0,%r1};
	mov.b64 	%rd47, {%r2,%r3};
	}
	xor.b32  	%r36, %r25, -2147483648;
	selp.b64 	%rd73, %rd42, %rd47, %p7;
	selp.b64 	%rd14, %rd43, %rd46, %p7;
	selp.b32 	%r17, %r25, %r36, %p7;
	clz.b64 	%r37, %rd73;
	cvt.u64.u32 	%rd15, %r37;
	setp.eq.s32 	%p8, %r37, 0;
	@%p8 bra 	$L__BB2_8;
	cvt.u32.u64 	%r38, %rd15;
	and.b32  	%r39, %r38, 63;
	shl.b64 	%rd48, %rd73, %r39;
	shr.u64 	%rd49, %rd14, 1;
	not.b32 	%r40, %r38;
	and.b32  	%r41, %r40, 63;
	shr.u64 	%rd50, %rd49, %r41;
	or.b64  	%rd73, %rd48, %rd50;
$L__BB2_8:
	mov.b64 	%rd51, -3958705157555305931;
	{
	.reg .u32 %r0, %r1, %r2, %r3, %alo, %ahi, %blo, %bhi;
	mov.b64 	{%alo,%ahi}, %rd73;
	mov.b64 	{%blo,%bhi}, %rd51;
	mul.lo.u32 	%r0, %alo, %blo;
	mul.hi.u32 	%r1, %alo, %blo;
	mad.lo.cc.u32 	%r1, %alo, %bhi, %r1;
	madc.hi.u32 	%r2, %alo, %bhi, 0;
	mad.lo.cc.u32 	%r1, %ahi, %blo, %r1;
	madc.hi.cc.u32 	%r2, %ahi, %blo, %r2;
	madc.hi.u32 	%r3, %ahi, %bhi, 0;
	mad.lo.cc.u32 	%r2, %ahi, %bhi, %r2;
	addc.u32 	%r3, %r3, 0;
	mov.b64 	%rd52, {%r0,%r1};
	mov.b64 	%rd53, {%r2,%r3};
	}
	setp.gt.s64 	%p9, %rd53, 0;
	{
	.reg .u32 %r0, %r1, %r2, %r3, %a0, %a1, %a2, %a3, %b0, %b1, %b2, %b3;
	mov.b64 	{%a0,%a1}, %rd52;
	mov.b64 	{%a2,%a3}, %rd53;
	mov.b64 	{%b0,%b1}, %rd52;
	mov.b64 	{%b2,%b3}, %rd53;
	add.cc.u32 	%r0, %a0, %b0;
	addc.cc.u32 	%r1, %a1, %b1;
	addc.cc.u32 	%r2, %a2, %b2;
	addc.u32 	%r3, %a3, %b3;
	mov.b64 	%rd54, {%r0,%r1};
	mov.b64 	%rd55, {%r2,%r3};
	}
	selp.b64 	%rd56, %rd55, %rd53, %p9;
	selp.s64 	%rd57, -1, 0, %p9;
	sub.s64 	%rd58, %rd57, %rd15;
	cvt.u64.u32 	%rd59, %r17;
	shl.b64 	%rd60, %rd59, 32;
	add.s64 	%rd61, %rd56, 1;
	shr.u64 	%rd62, %rd61, 10;
	add.s64 	%rd63, %rd62, 1;
	shr.u64 	%rd64, %rd63, 1;
	shl.b64 	%rd65, %rd58, 52;
	add.s64 	%rd66, %rd65, %rd64;
	add.s64 	%rd67, %rd66, 4602678819172646912;
	or.b64  	%rd68, %rd67, %rd60;
	mov.b64 	%fd4, %rd68;
$L__BB2_9:
	st.param.f64 	[func_retval0], %fd4;
	st.param.b32 	[func_retval0+8], %r46;
	ret;

}


// ===== COMPILED SASS (sm_100) =====

	.target	sm_100

	.elftype	@"ET_EXEC"


//--------------------- .note.nv.tkinfo           --------------------------
	.section	.note.nv.tkinfo,"",@"SHT_NOTE"
	.sectionflags	@"SHF_NOTE_NV_TKINFO"
	.tkinfo
        /*0018*/ 	.word	0x00000002
        /*0030*/ 	.string	""
        /*0030*/ 	.string	"ptxas"
        /*0030*/ 	.string	"Cuda compilation tools, release 13.0, V13.0.88"
        /*0030*/ 	.string	"Build cuda_13.0.r13.0/compiler.36424714_0"
        /*0030*/ 	.string	"-arch sm_100 -m 64 "



//--------------------- .note.nv.cuinfo           --------------------------
	.section	.note.nv.cuinfo,"",@"SHT_NOTE"
	.sectionflags	@"SHF_NOTE_NV_CUINFO"
        /*0018*/ 	.short	0x0002
        /*001a*/ 	.short	0x0064
        /*001c*/ 	.short	0x0082
	.zero		2


//--------------------- .nv.info                  --------------------------
	.section	.nv.info,"",@"SHT_CUDA_INFO"
	.align	4


	//----- nvinfo : EIATTR_REGCOUNT
	.align		4
        /*0000*/ 	.byte	0x04, 0x2f
        /*0002*/ 	.short	(.L_3 - .L_2)
	.align		4
.L_2:
        /*0004*/ 	.word	index@(_Z15kernelgpuSourceIdEvPT_S1_S1_S1_S1_S1_S1_S0_iiiiiiii)
        /*0008*/ 	.word	0x00000020


	//----- nvinfo : EIATTR_FRAME_SIZE
	.align		4
.L_3:
        /*000c*/ 	.byte	0x04, 0x11
        /*000e*/ 	.short	(.L_5 - .L_4)
	.align		4
.L_4:
        /*0010*/ 	.word	index@($_Z15kernelgpuSourceIdEvPT_S1_S1_S1_S1_S1_S1_S0_iiiiiiii$__internal_trig_reduction_slowpathd)
        /*0014*/ 	.word	0x00000028


	//----- nvinfo : EIATTR_FRAME_SIZE
	.align		4
.L_5:
        /*0018*/ 	.byte	0x04, 0x11
        /*001a*/ 	.short	(.L_7 - .L_6)
	.align		4
.L_6:
        /*001c*/ 	.word	index@(_Z15kernelgpuSourceIdEvPT_S1_S1_S1_S1_S1_S1_S0_iiiiiiii)
        /*0020*/ 	.word	0x00000028


	//----- nvinfo : EIATTR_REGCOUNT
	.align		4
.L_7:
        /*0024*/ 	.byte	0x04, 0x2f
        /*0026*/ 	.short	(.L_9 - .L_8)
	.align		4
.L_8:
        /*0028*/ 	.word	index@(_Z15kernelgpuSourceIfEvPT_S1_S1_S1_S1_S1_S1_S0_iiiiiiii)
        /*002c*/ 	.word	0x00000020


	//----- nvinfo : EIATTR_FRAME_SIZE
	.align		4
.L_9:
        /*0030*/ 	.byte	0x04, 0x11
        /*0032*/ 	.short	(.L_11 - .L_10)
	.align		4
.L_10:
        /*0034*/ 	.word	index@($_Z15kernelgpuSourceIfEvPT_S1_S1_S1_S1_S1_S1_S0_iiiiiiii$__internal_trig_reduction_slowpathd)
        /*0038*/ 	.word	0x00000028


	//----- nvinfo : EIATTR_FRAME_SIZE
	.align		4
.L_11:
        /*003c*/ 	.byte	0x04, 0x11
        /*003e*/ 	.short	(.L_13 - .L_12)
	.align		4
.L_12:
        /*0040*/ 	.word	index@(_Z15kernelgpuSourceIfEvPT_S1_S1_S1_S1_S1_S1_S0_iiiiiiii)
        /*0044*/ 	.word	0x00000028


	//----- nvinfo : EIATTR_MIN_STACK_SIZE
	.align		4
.L_13:
        /*0048*/ 	.byte	0x04, 0x12
        /*004a*/ 	.short	(.L_15 - .L_14)
	.align		4
.L_14:
        /*004c*/ 	.word	index@(_Z15kernelgpuSourceIfEvPT_S1_S1_S1_S1_S1_S1_S0_iiiiiiii)
        /*0050*/ 	.word	0x00000028


	//----- nvinfo : EIATTR_MIN_STACK_SIZE
	.align		4
.L_15:
        /*0054*/ 	.byte	0x04, 0x12
        /*0056*/ 	.short	(.L_17 - .L_16)
	.align		4
.L_16:
        /*0058*/ 	.word	index@(_Z15kernelgpuSourceIdEvPT_S1_S1_S1_S1_S1_S1_S0_iiiiiiii)
        /*005c*/ 	.word	0x00000028
.L_17:


//--------------------- .nv.compat                --------------------------
	.section	.nv.compat,"",@"SHT_CUDA_COMPAT_INFO"
	.align	4
        /*0000*/ 	.byte	0x02, 0x09, 0x00, 0x00, 0x02, 0x02, 0x01, 0x00, 0x02, 0x05, 0x05, 0x00, 0x03, 0x07, 0x01, 0x01
        /*0010*/ 	.byte	0x02, 0x03, 0x00, 0x00, 0x02, 0x06, 0x01, 0x00, 0x04, 0x0b, 0x08, 0x00, 0x01, 0x00, 0x00, 0x00
        /*0020*/ 	.byte	0x00, 0x00, 0x00, 0x00


//--------------------- .nv.info._Z15kernelgpuSourceIfEvPT_S1_S1_S1_S1_S1_S1_S0_iiiiiiii --------------------------
	.section	.nv.info._Z15kernelgpuSourceIfEvPT_S1_S1_S1_S1_S1_S1_S0_iiiiiiii,"",@"SHT_CUDA_INFO"
	.sectionflags	@""
	.align	4


	//----- nvinfo : EIATTR_CUDA_API_VERSION
	.align		4
        /*0000*/ 	.byte	0x04, 0x37
        /*0002*/ 	.short	(.L_19 - .L_18)
.L_18:
        /*0004*/ 	.word	0x00000082


	//----- nvinfo : EIATTR_KPARAM_INFO
	.align		4
.L_19:
        /*0008*/ 	.byte	0x04, 0x17
        /*000a*/ 	.short	(.L_21 - .L_20)
.L_20:
        /*000c*/ 	.word	0x00000000
        /*0010*/ 	.short	0x000f
        /*0012*/ 	.short	0x0058
        /*0014*/ 	.byte	0x00, 0xf0, 0x11, 0x00


	//----- nvinfo : EIATTR_KPARAM_INFO
	.align		4
.L_21:
        /*0018*/ 	.byte	0x04, 0x17
        /*001a*/ 	.short	(.L_23 - .L_22)
.L_22:
        /*001c*/ 	.word	0x00000000
        /*0020*/ 	.short	0x000e
        /*0022*/ 	.short	0x0054
        /*0024*/ 	.byte	0x00, 0xf0, 0x11, 0x00


	//----- nvinfo : EIATTR_KPARAM_INFO
	.align		4
.L_23:
        /*0028*/ 	.byte	0x04, 0x17
        /*002a*/ 	.short	(.L_25 - .L_24)
.L_24:
        /*002c*/ 	.word	0x00000000
        /*0030*/ 	.short	0x000d
        /*0032*/ 	.short	0x0050
        /*0034*/ 	.byte	0x00, 0xf0, 0x11, 0x00


	//----- nvinfo : EIATTR_KPARAM_INFO
	.align		4
.L_25:
        /*0038*/ 	.byte	0x04, 0x17
        /*003a*/ 	.short	(.L_27 - .L_26)
.L_26:
        /*003c*/ 	.word	0x00000000
        /*0040*/ 	.short	0x000c
        /*0042*/ 	.short	0x004c
        /*0044*/ 	.byte	0x00, 0xf0, 0x11, 0x00


	//----- nvinfo : EIATTR_KPARAM_INFO
	.align		4
.L_27:
        /*0048*/ 	.byte	0x04, 0x17
        /*004a*/ 	.short	(.L_29 - .L_28)
.L_28:
        /*004c*/ 	.word	0x00000000
        /*0050*/ 	.short	0x000b
        /*0052*/ 	.short	0x0048
        /*0054*/ 	.byte	0x00, 0xf0, 0x11, 0x00


	//----- nvinfo : EIATTR_KPARAM_INFO
	.align		4
.L_29:
        /*0058*/ 	.byte	0x04, 0x17
        /*005a*/ 	.short	(.L_31 - .L_30)
.L_30:
        /*005c*/ 	.word	0x00000000
        /*0060*/ 	.short	0x000a
        /*0062*/ 	.short	0x0044
        /*0064*/ 	.byte	0x00, 0xf0, 0x11, 0x00


	//----- nvinfo : EIATTR_KPARAM_INFO
	.align		4
.L_31:
        /*0068*/ 	.byte	0x04, 0x17
        /*006a*/ 	.short	(.L_33 - .L_32)
.L_32:
        /*006c*/ 	.word	0x00000000
        /*0070*/ 	.short	0x0009
        /*0072*/ 	.short	0x0040
        /*0074*/ 	.byte	0x00, 0xf0, 0x11, 0x00


	//----- nvinfo : EIATTR_KPARAM_INFO
	.align		4
.L_33:
        /*0078*/ 	.byte	0x04, 0x17
        /*007a*/ 	.short	(.L_35 - .L_34)
.L_34:
        /*007c*/ 	.word	0x00000000
        /*0080*/ 	.short	0x0008
        /*0082*/ 	.short	0x003c
        /*0084*/ 	.byte	0x00, 0xf0, 0x11, 0x00


	//----- nvinfo : EIATTR_KPARAM_INFO
	.align		4
.L_35:
        /*0088*/ 	.byte	0x04, 0x17
        /*008a*/ 	.short	(.L_37 - .L_36)
.L_36:
        /*008c*/ 	.word	0x00000000
        /*0090*/ 	.short	0x0007
        /*0092*/ 	.short	0x0038
        /*0094*/ 	.byte	0x00, 0xf0, 0x11, 0x00


	//----- nvinfo : EIATTR_KPARAM_INFO
	.align		4
.L_37:
        /*0098*/ 	.byte	0x04, 0x17
        /*009a*/ 	.short	(.L_39 - .L_38)
.L_38:
        /*009c*/ 	.word	0x00000000
        /*00a0*/ 	.short	0x0006
        /*00a2*/ 	.short	0x0030
        /*00a4*/ 	.byte	0x00, 0xf5, 0x21, 0x00


	//----- nvinfo : EIATTR_KPARAM_INFO
	.align		4
.L_39:
        /*00a8*/ 	.byte	0x04, 0x17
        /*00aa*/ 	.short	(.L_41 - .L_40)
.L_40:
        /*00ac*/ 	.word	0x00000000
        /*00b0*/ 	.short	0x0005
        /*00b2*/ 	.short	0x0028
        /*00b4*/ 	.byte	0x00, 0xf5, 0x21, 0x00


	//----- nvinfo : EIATTR_KPARAM_INFO
	.align		4
.L_41:
        /*00b8*/ 	.byte	0x04, 0x17
        /*00ba*/ 	.short	(.L_43 - .L_42)
.L_42:
        /*00bc*/ 	.word	0x00000000
        /*00c0*/ 	.short	0x0004
        /*00c2*/ 	.short	0x0020
        /*00c4*/ 	.byte	0x00, 0xf5, 0x21, 0x00


	//----- nvinfo : EIATTR_KPARAM_INFO
	.align		4
.L_43:
        /*00c8*/ 	.byte	0x04, 0x17
        /*00ca*/ 	.short	(.L_45 - .L_44)
.L_44:
        /*00cc*/ 	.word	0x00000000
        /*00d0*/ 	.short	0x0003
        /*00d2*/ 	.short	0x0018
        /*00d4*/ 	.byte	0x00, 0xf5, 0x21, 0x00


	//----- nvinfo : EIATTR_KPARAM_INFO
	.align		4
.L_45:
        /*00d8*/ 	.byte	0x04, 0x17
        /*00da*/ 	.short	(.L_47 - .L_46)
.L_46:
        /*00dc*/ 	.word	0x00000000
        /*00e0*/ 	.short	0x0002
        /*00e2*/ 	.short	0x0010
        /*00e4*/ 	.byte	0x00, 0xf5, 0x21, 0x00


	//----- nvinfo : EIATTR_KPARAM_INFO
	.align		4
.L_47:
        /*00e8*/ 	.byte	0x04, 0x17
        /*00ea*/ 	.short	(.L_49 - .L_48)
.L_48:
        /*00ec*/ 	.word	0x00000000
        /*00f0*/ 	.short	0x0001
        /*00f2*/ 	.short	0x0008
        /*00f4*/ 	.byte	0x00, 0xf5, 0x21, 0x00


	//----- nvinfo : EIATTR_KPARAM_INFO
	.align		4
.L_49:
        /*00f8*/ 	.byte	0x04, 0x17
        /*00fa*/ 	.short	(.L_51 - .L_50)
.L_50:
        /*00fc*/ 	.word	0x00000000
        /*0100*/ 	.short	0x0000
        /*0102*/ 	.short	0x0000
        /*0104*/ 	.byte	0x00, 0xf5, 0x21, 0x00


	//----- nvinfo : EIATTR_SPARSE_MMA_MASK
	.align		4
.L_51:
        /*0108*/ 	.byte	0x03, 0x50
        /*010a*/ 	.short	0x0000


	//----- nvinfo : EIATTR_MAXREG_COUNT
	.align		4
        /*010c*/ 	.byte	0x03, 0x1b
        /*010e*/ 	.short	0x00ff


	//----- nvinfo : EIATTR_MERCURY_ISA_VERSION
	.align		4
        /*0110*/ 	.byte	0x03, 0x5f
        /*0112*/ 	.short	0x0101


	//----- nvinfo : EIATTR_VRC_CTA_INIT_COUNT
	.align		4
        /*0114*/ 	.byte	0x02, 0x4a
	.zero		1
	.zero		1


	//----- nvinfo : EIATTR_EXIT_INSTR_OFFSETS
	.align		4
        /*0118*/ 	.byte	0x04, 0x1c
        /*011a*/ 	.short	(.L_53 - .L_52)


	//   ....[0]....
.L_52:
        /*011c*/ 	.word	0x00000080


	//   ....[1]....
        /*0120*/ 	.word	0x00000980


	//----- nvinfo : EIATTR_CRS_STACK_SIZE
	.align		4
.L_53:
        /*0124*/ 	.byte	0x04, 0x1e
        /*0126*/ 	.short	(.L_55 - .L_54)
.L_54:
        /*0128*/ 	.word	0x00000000


	//----- nvinfo : EIATTR_CBANK_PARAM_SIZE
	.align		4
.L_55:
        /*012c*/ 	.byte	0x03, 0x19
        /*012e*/ 	.short	0x005c


	//----- nvinfo : EIATTR_PARAM_CBANK
	.align		4
        /*0130*/ 	.byte	0x04, 0x0a
        /*0132*/ 	.short	(.L_57 - .L_56)
	.align		4
.L_56:
        /*0134*/ 	.word	index@(.nv.constant0._Z15kernelgpuSourceIfEvPT_S1_S1_S1_S1_S1_S1_S0_iiiiiiii)
        /*0138*/ 	.short	0x0380
        /*013a*/ 	.short	0x005c


	//----- nvinfo : EIATTR_SW_WAR
	.align		4
.L_57:
        /*013c*/ 	.byte	0x04, 0x36
        /*013e*/ 	.short	(.L_59 - .L_58)
.L_58:
        /*0140*/ 	.word	0x00000008
.L_59:


//--------------------- .nv.info._Z15kernelgpuSourceIdEvPT_S1_S1_S1_S1_S1_S1_S0_iiiiiiii --------------------------
	.section	.nv.info._Z15kernelgpuSourceIdEvPT_S1_S1_S1_S1_S1_S1_S0_iiiiiiii,"",@"SHT_CUDA_INFO"
	.sectionflags	@""
	.align	4


	//----- nvinfo : EIATTR_CUDA_API_VERSION
	.align		4
        /*0000*/ 	.byte	0x04, 0x37
        /*0002*/ 	.short	(.L_61 - .L_60)
.L_60:
        /*0004*/ 	.word	0x00000082


	//----- nvinfo : EIATTR_KPARAM_INFO
	.align		4
.L_61:
        /*0008*/ 	.byte	0x04, 0x17
        /*000a*/ 	.short	(.L_63 - .L_62)
.L_62:
        /*000c*/ 	.word	0x00000000
        /*0010*/ 	.short	0x000f
        /*0012*/ 	.short	0x005c
        /*0014*/ 	.byte	0x00, 0xf0, 0x11, 0x00


	//----- nvinfo : EIATTR_KPARAM_INFO
	.align		4
.L_63:
        /*0018*/ 	.byte	0x04, 0x17
        /*001a*/ 	.short	(.L_65 - .L_64)
.L_64:
        /*001c*/ 	.word	0x00000000
        /*0020*/ 	.short	0x000e
        /*0022*/ 	.short	0x0058
        /*0024*/ 	.byte	0x00, 0xf0, 0x11, 0x00


	//----- nvinfo : EIATTR_KPARAM_INFO
	.align		4
.L_65:
        /*0028*/ 	.byte	0x04, 0x17
        /*002a*/ 	.short	(.L_67 - .L_66)
.L_66:
        /*002c*/ 	.word	0x00000000
        /*0030*/ 	.short	0x000d
        /*0032*/ 	.short	0x0054
        /*0034*/ 	.byte	0x00, 0xf0, 0x11, 0x00


	//----- nvinfo : EIATTR_KPARAM_INFO
	.align		4
.L_67:
        /*0038*/ 	.byte	0x04, 0x17
        /*003a*/ 	.short	(.L_69 - .L_68)
.L_68:
        /*003c*/ 	.word	0x00000000
        /*0040*/ 	.short	0x000c
        /*0042*/ 	.short	0x0050
        /*0044*/ 	.byte	0x00, 0xf0, 0x11, 0x00


	//----- nvinfo : EIATTR_KPARAM_INFO
	.align		4
.L_69:
        /*0048*/ 	.byte	0x04, 0x17
        /*004a*/ 	.short	(.L_71 - .L_70)
.L_70:
        /*004c*/ 	.word	0x00000000
        /*0050*/ 	.short	0x000b
        /*0052*/ 	.short	0x004c
        /*0054*/ 	.byte	0x00, 0xf0, 0x11, 0x00


	//----- nvinfo : EIATTR_KPARAM_INFO
	.align		4
.L_71:
        /*0058*/ 	.byte	0x04, 0x17
        /*005a*/ 	.short	(.L_73 - .L_72)
.L_72:
        /*005c*/ 	.word	0x00000000
        /*0060*/ 	.short	0x000a
        /*0062*/ 	.short	0x0048
        /*0064*/ 	.byte	0x00, 0xf0, 0x11, 0x00


	//----- nvinfo : EIATTR_KPARAM_INFO
	.align		4
.L_73:
        /*0068*/ 	.byte	0x04, 0x17
        /*006a*/ 	.short	(.L_75 - .L_74)
.L_74:
        /*006c*/ 	.word	0x00000000
        /*0070*/ 	.short	0x0009
        /*0072*/ 	.short	0x0044
        /*0074*/ 	.byte	0x00, 0xf0, 0x11, 0x00


	//----- nvinfo : EIATTR_KPARAM_INFO
	.align		4
.L_75:
        /*0078*/ 	.byte	0x04, 0x17
        /*007a*/ 	.short	(.L_77 - .L_76)
.L_76:
        /*007c*/ 	.word	0x00000000
        /*0080*/ 	.short	0x0008
        /*0082*/ 	.short	0x0040
        /*0084*/ 	.byte	0x00, 0xf0, 0x11, 0x00


	//----- nvinfo : EIATTR_KPARAM_INFO
	.align		4
.L_77:
        /*0088*/ 	.byte	0x04, 0x17
        /*008a*/ 	.short	(.L_79 - .L_78)
.L_78:
        /*008c*/ 	.word	0x00000000
        /*0090*/ 	.short	0x0007
        /*0092*/ 	.short	0x0038
        /*0094*/ 	.byte	0x00, 0xf0, 0x21, 0x00


	//----- nvinfo : EIATTR_KPARAM_INFO
	.align		4
.L_79:
        /*0098*/ 	.byte	0x04, 0x17
        /*009a*/ 	.short	(.L_81 - .L_80)
.L_80:
        /*009c*/ 	.word	0x00000000
        /*00a0*/ 	.short	0x0006
        /*00a2*/ 	.short	0x0030
        /*00a4*/ 	.byte	0x00, 0xf5, 0x21, 0x00


	//----- nvinfo : EIATTR_KPARAM_INFO
	.align		4
.L_81:
        /*00a8*/ 	.byte	0x04, 0x17
        /*00aa*/ 	.short	(.L_83 - .L_82)
.L_82:
        /*00ac*/ 	.word	0x00000000
        /*00b0*/ 	.short	0x0005
        /*00b2*/ 	.short	0x0028
        /*00b4*/ 	.byte	0x00, 0xf5, 0x21, 0x00


	//----- nvinfo : EIATTR_KPARAM_INFO
	.align		4
.L_83:
        /*00b8*/ 	.byte	0x04, 0x17
        /*00ba*/ 	.short	(.L_85 - .L_84)
.L_84:
        /*00bc*/ 	.word	0x00000000
        /*00c0*/ 	.short	0x0004
        /*00c2*/ 	.short	0x0020
        /*00c4*/ 	.byte	0x00, 0xf5, 0x21, 0x00


	//----- nvinfo : EIATTR_KPARAM_INFO
	.align		4
.L_85:
        /*00c8*/ 	.byte	0x04, 0x17
        /*00ca*/ 	.short	(.L_87 - .L_86)
.L_86:
        /*00cc*/ 	.word	0x00000000
        /*00d0*/ 	.short	0x0003
        /*00d2*/ 	.short	0x0018
        /*00d4*/ 	.byte	0x00, 0xf5, 0x21, 0x00


	//----- nvinfo : EIATTR_KPARAM_INFO
	.align		4
.L_87:
        /*00d8*/ 	.byte	0x04, 0x17
        /*00da*/ 	.short	(.L_89 - .L_88)
.L_88:
        /*00dc*/ 	.word	0x00000000
        /*00e0*/ 	.short	0x0002
        /*00e2*/ 	.short	0x0010
        /*00e4*/ 	.byte	0x00, 0xf5, 0x21, 0x00


	//----- nvinfo : EIATTR_KPARAM_INFO
	.align		4
.L_89:
        /*00e8*/ 	.byte	0x04, 0x17
        /*00ea*/ 	.short	(.L_91 - .L_90)
.L_90:
        /*00ec*/ 	.word	0x00000000
        /*00f0*/ 	.short	0x0001
        /*00f2*/ 	.short	0x0008
        /*00f4*/ 	.byte	0x00, 0xf5, 0x21, 0x00


	//----- nvinfo : EIATTR_KPARAM_INFO
	.align		4
.L_91:
        /*00f8*/ 	.byte	0x04, 0x17
        /*00fa*/ 	.short	(.L_93 - .L_92)
.L_92:
        /*00fc*/ 	.word	0x00000000
        /*0100*/ 	.short	0x0000
        /*0102*/ 	.short	0x0000
        /*0104*/ 	.byte	0x00, 0xf5, 0x21, 0x00


	//----- nvinfo : EIATTR_SPARSE_MMA_MASK
	.align		4
.L_93:
        /*0108*/ 	.byte	0x03, 0x50
        /*010a*/ 	.short	0x0000


	//----- nvinfo : EIATTR_MAXREG_COUNT
	.align		4
        /*010c*/ 	.byte	0x03, 0x1b
        /*010e*/ 	.short	0x00ff


	//----- nvinfo : EIATTR_MERCURY_ISA_VERSION
	.align		4
        /*0110*/ 	.byte	0x03, 0x5f
        /*0112*/ 	.short	0x0101


	//----- nvinfo : EIATTR_VRC_CTA_INIT_COUNT
	.align		4
        /*0114*/ 	.byte	0x02, 0x4a
	.zero		1
	.zero		1


	//----- nvinfo : EIATTR_EXIT_INSTR_OFFSETS
	.align		4
        /*0118*/ 	.byte	0x04, 0x1c
        /*011a*/ 	.short	(.L_95 - .L_94)


	//   ....[0]....
.L_94:
        /*011c*/ 	.word	0x00000080


	//   ....[1]....
        /*0120*/ 	.word	0x00000920


	//----- nvinfo : EIATTR_CRS_STACK_SIZE
	.align		4
.L_95:
        /*0124*/ 	.byte	0x04, 0x1e
        /*0126*/ 	.short	(.L_97 - .L_96)
.L_96:
        /*0128*/ 	.word	0x00000000


	//----- nvinfo : EIATTR_CBANK_PARAM_SIZE
	.align		4
.L_97:
        /*012c*/ 	.byte	0x03, 0x19
        /*012e*/ 	.short	0x0060


	//----- nvinfo : EIATTR_PARAM_CBANK
	.align		4
        /*0130*/ 	.byte	0x04, 0x0a
        /*0132*/ 	.short	(.L_99 - .L_98)
	.align		4
.L_98:
        /*0134*/ 	.word	index@(.nv.constant0._Z15kernelgpuSourceIdEvPT_S1_S1_S1_S1_S1_S1_S0_iiiiiiii)
        /*0138*/ 	.short	0x0380
        /*013a*/ 	.short	0x0060


	//----- nvinfo : EIATTR_SW_WAR
	.align		4
.L_99:
        /*013c*/ 	.byte	0x04, 0x36
        /*013e*/ 	.short	(.L_101 - .L_100)
.L_100:
        /*0140*/ 	.word	0x00000008
.L_101:


//--------------------- .nv.callgraph             --------------------------
	.section	.nv.callgraph,"",@"SHT_CUDA_CALLGRAPH"
	.align	4
	.sectionentsize	8
	.align		4
        /*0000*/ 	.word	0x00000000
	.align		4
        /*0004*/ 	.word	0xffffffff
	.align		4
        /*0008*/ 	.word	0x00000000
	.align		4
        /*000c*/ 	.word	0xfffffffe
	.align		4
        /*0010*/ 	.word	0x00000000
	.align		4
        /*0014*/ 	.word	0xfffffffd
	.align		4
        /*0018*/ 	.word	0x00000000
	.align		4
        /*001c*/ 	.word	0xfffffffc


//--------------------- .nv.constant4             --------------------------
	.section	.nv.constant4,"a",@progbits
	.align	8
	.align		8
.nv.constant4:
        /*0000*/ 	.dword	__cudart_i2opi_d
	.align		8
        /*0008*/ 	.dword	__cudart_sin_cos_coeffs


//--------------------- .text._Z15kernelgpuSourceIfEvPT_S1_S1_S1_S1_S1_S1_S0_iiiiiiii --------------------------
	.section	.text._Z15kernelgpuSourceIfEvPT_S1_S1_S1_S1_S1_S1_S0_iiiiiiii,"ax",@progbits
	.align	128
        .global         _Z15kernelgpuSourceIfEvPT_S1_S1_S1_S1_S1_S1_S0_iiiiiiii
        .type           _Z15kernelgpuSourceIfEvPT_S1_S1_S1_S1_S1_S1_S0_iiiiiiii,@function
        .size           _Z15kernelgpuSourceIfEvPT_S1_S1_S1_S1_S1_S1_S0_iiiiiiii,(.L_x_26 - _Z15kernelgpuSourceIfEvPT_S1_S1_S1_S1_S1_S1_S0_iiiiiiii)
        .other          _Z15kernelgpuSourceIfEvPT_S1_S1_S1_S1_S1_S1_S0_iiiiiiii,@"STO_CUDA_ENTRY STV_DEFAULT"
_Z15kernelgpuSourceIfEvPT_S1_S1_S1_S1_S1_S1_S0_iiiiiiii:
.text._Z15kernelgpuSourceIfEvPT_S1_S1_S1_S1_S1_S1_S0_iiiiiiii:
[----:B------:R-:W0:Y:S01]  /*0000*/  LDC R1, c[0x0][0x37c] ;  /* 0x0000df00ff017b82 */ /* 0x000e220000000800 */
[----:B------:R-:W1:Y:S07]  /*0010*/  S2R R2, SR_TID.X ;  /* 0x0000000000027919 */ /* 0x000e6e0000002100 */
[----:B------:R-:W1:Y:S01]  /*0020*/  S2UR UR4, SR_CTAID.X ;  /* 0x00000000000479c3 */ /* 0x000e620000002500 */
[----:B------:R-:W2:Y:S01]  /*0030*/  LDCU UR5, c[0x0][0x3c0] ;  /* 0x00007800ff0577ac */ /* 0x000ea20008000800 */
[----:B0-----:R-:W-:-:S06]  /*0040*/  VIADD R1, R1, 0xffffffd8 ;  /* 0xffffffd801017836 */ /* 0x001fcc0000000000 */
[----:B------:R-:W1:Y:S02]  /*0050*/  LDC R3, c[0x0][0x360] ;  /* 0x0000d800ff037b82 */ /* 0x000e640000000800 */
[----:B-1----:R-:W-:-:S05]  /*0060*/  IMAD R2, R3, UR4, R2 ;  /* 0x0000000403027c24 */ /* 0x002fca000f8e0202 */
[----:B--2---:R-:W-:-:S13]  /*0070*/  ISETP.GE.AND P0, PT, R2, UR5, PT ;  /* 0x0000000502007c0c */ /* 0x004fda000bf06270 */
[----:B------:R-:W-:Y:S05]  /*0080*/  @P0 EXIT ;  /* 0x000000000000094d */ /* 0x000fea0003800000 */
[----:B------:R-:W0:Y:S01]  /*0090*/  LDC R0, c[0x0][0x3c0] ;  /* 0x0000f000ff007b82 */ /* 0x000e220000000800 */
[----:B------:R-:W1:Y:S01]  /*00a0*/  LDCU UR4, c[0x0][0x370] ;  /* 0x00006e00ff0477ac */ /* 0x000e620008000800 */
[----:B------:R-:W2:Y:S06]  /*00b0*/  LDCU.64 UR6, c[0x0][0x358] ;  /* 0x00006b00ff0677ac */ /* 0x000eac0008000a00 */
[----:B------:R-:W3:Y:S01]  /*00c0*/  LDC.64 R6, c[0x0][0x388] ;  /* 0x0000e200ff067b82 */ /* 0x000ee20000000a00 */
[----:B------:R-:W4:Y:S01]  /*00d0*/  LDCU UR10, c[0x0][0x3c0] ;  /* 0x00007800ff0a77ac */ /* 0x000f220008000800 */
[----:B------:R-:W0:Y:S06]  /*00e0*/  LDCU.64 UR8, c[0x4][0x8] ;  /* 0x01000100ff0877ac */ /* 0x000e2c0008000a00 */
[----:B------:R-:W0:Y:S01]  /*00f0*/  LDC.64 R4, c[0x0][0x380] ;  /* 0x0000e000ff047b82 */ /* 0x000e220000000a00 */
[----:B-1----:R-:W-:-:S07]  /*0100*/  IMAD R3, R3, UR4, RZ ;  /* 0x0000000403037c24 */ /* 0x002fce000f8e02ff */
.L_x_4:
[----:B-1-3--:R-:W-:-:S05]  /*0110*/  IMAD.WIDE R8, R2, 0x4, R6 ;  /* 0x0000000402087825 */ /* 0x00afca00078e0206 */
[----:B--2---:R-:W2:Y:S01]  /*0120*/  LDG.E R14, desc[UR6][R8.64] ;  /* 0x00000006080e7981 */ /* 0x004ea2000c1e1900 */
[----:B0-----:R-:W-:-:S05]  /*0130*/  IMAD.WIDE R10, R0, 0x4, R8 ;  /* 0x00000004000a7825 */ /* 0x001fca00078e0208 */
[----:B------:R0:W5:Y:S01]  /*0140*/  LDG.E R20, desc[UR6][R10.64] ;  /* 0x000000060a147981 */ /* 0x000162000c1e1900 */
[----:B------:R-:W-:Y:S01]  /*0150*/  UMOV UR4, 0x54442d18 ;  /* 0x54442d1800047882 */ /* 0x000fe20000000000 */
[----:B------:R-:W-:Y:S01]  /*0160*/  UMOV UR5, 0x400921fb ;  /* 0x400921fb00057882 */ /* 0x000fe20000000000 */
[----:B------:R-:W-:Y:S01]  /*0170*/  BSSY.RECONVERGENT B0, `(.L_x_0) ;  /* 0x000001e000007945 */ /* 0x000fe20003800200 */
[----:B--2---:R-:W1:Y:S02]  /*0180*/  F2F.F64.F32 R12, R14 ;  /* 0x0000000e000c7310 */ /* 0x004e640000201800 */
[----:B-1----:R-:W-:-:S08]  /*0190*/  DMUL R12, R12, UR4 ;  /* 0x000000040c0c7c28 */ /* 0x002fd00008000000 */
[----:B------:R-:W-:-:S14]  /*01a0*/  DSETP.NEU.AND P0, PT, |R12|, +INF , PT ;  /* 0x7ff000000c00742a */ /* 0x000fdc0003f0d200 */
[----:B------:R-:W-:Y:S01]  /*01b0*/  @!P0 DMUL R26, RZ, R12 ;  /* 0x0000000cff1a8228 */ /* 0x000fe20000000000 */
[----:B------:R-:W-:Y:S01]  /*01c0*/  @!P0 IMAD.MOV.U32 R21, RZ, RZ, RZ ;  /* 0x000000ffff158224 */ /* 0x000fe200078e00ff */
[----:B0-----:R-:W-:Y:S09]  /*01d0*/  @!P0 BRA `(.L_x_1) ;  /* 0x00000000005c8947 */ /* 0x001ff20003800000 */
[----:B------:R-:W-:Y:S01]  /*01e0*/  UMOV UR4, 0x6dc9c883 ;  /* 0x6dc9c88300047882 */ /* 0x000fe20000000000 */
[----:B------:R-:W-:Y:S01]  /*01f0*/  UMOV UR5, 0x3fe45f30 ;  /* 0x3fe45f3000057882 */ /* 0x000fe20000000000 */
[C---:B------:R-:W-:Y:S02]  /*0200*/  DSETP.GE.AND P0, PT, |R12|.reuse, 2.14748364800000000000e+09, PT ;  /* 0x41e000000c00742a */ /* 0x040fe40003f06200 */
[----:B------:R-:W-:Y:S01]  /*0210*/  DMUL R8, R12, UR4 ;  /* 0x000000040c087c28 */ /* 0x000fe20008000000 */
[----:B------:R-:W-:Y:S01]  /*0220*/  UMOV UR4, 0x54442d18 ;  /* 0x54442d1800047882 */ /* 0x000fe20000000000 */
[----:B------:R-:W-:-:S04]  /*0230*/  UMOV UR5, 0x3ff921fb ;  /* 0x3ff921fb00057882 */ /* 0x000fc80000000000 */
[----:B------:R-:W0:Y:S08]  /*0240*/  F2I.F64 R21, R8 ;  /* 0x0000000800157311 */ /* 0x000e300000301100 */
[----:B0-----:R-:W0:Y:S02]  /*0250*/  I2F.F64 R26, R21 ;  /* 0x00000015001a7312 */ /* 0x001e240000201c00 */
[----:B0-----:R-:W-:Y:S01]  /*0260*/  DFMA R10, R26, -UR4, R12 ;  /* 0x800000041a0a7c2b */ /* 0x001fe2000800000c */
[----:B------:R-:W-:Y:S01]  /*0270*/  UMOV UR4, 0x33145c00 ;  /* 0x33145c0000047882 */ /* 0x000fe20000000000 */
[----:B------:R-:W-:-:S06]  /*0280*/  UMOV UR5, 0x3c91a626 ;  /* 0x3c91a62600057882 */ /* 0x000fcc0000000000 */
[----:B------:R-:W-:Y:S01]  /*0290*/  DFMA R10, R26, -UR4, R10 ;  /* 0x800000041a0a7c2b */ /* 0x000fe2000800000a */
[----:B------:R-:W-:Y:S01]  /*02a0*/  UMOV UR4, 0x252049c0 ;  /* 0x252049c000047882 */ /* 0x000fe20000000000 */
[----:B------:R-:W-:-:S06]  /*02b0*/  UMOV UR5, 0x397b839a ;  /* 0x397b839a00057882 */ /* 0x000fcc0000000000 */
[----:B------:R-:W-:Y:S01]  /*02c0*/  DFMA R26, R26, -UR4, R10 ;  /* 0x800000041a1a7c2b */ /* 0x000fe2000800000a */
[----:B------:R-:W-:Y:S10]  /*02d0*/  @!P0 BRA `(.L_x_1) ;  /* 0x00000000001c8947 */ /* 0x000ff40003800000 */
[----:B------:R-:W-:Y:S01]  /*02e0*/  IMAD.MOV.U32 R16, RZ, RZ, R12 ;  /* 0x000000ffff107224 */ /* 0x000fe200078e000c */
[----:B------:R-:W-:Y:S01]  /*02f0*/  MOV R8, 0x320 ;  /* 0x0000032000087802 */ /* 0x000fe20000000f00 */
[----:B------:R-:W-:-:S07]  /*0300*/  IMAD.MOV.U32 R9, RZ, RZ, R13 ;  /* 0x000000ffff097224 */ /* 0x000fce00078e000d */
[----:B----45:R-:W-:Y:S05]  /*0310*/  CALL.REL.NOINC `($_Z15kernelgpuSourceIfEvPT_S1_S1_S1_S1_S1_S1_S0_iiiiiiii$__internal_trig_reduction_slowpathd) ;  /* 0x00000004009c7944 */ /* 0x030fea0003c00000 */
[----:B------:R-:W-:Y:S02]  /*0320*/  IMAD.MOV.U32 R21, RZ, RZ, R11 ;  /* 0x000000ffff157224 */ /* 0x000fe400078e000b */
[----:B------:R-:W-:Y:S02]  /*0330*/  IMAD.MOV.U32 R26, RZ, RZ, R16 ;  /* 0x000000ffff1a7224 */ /* 0x000fe400078e0010 */
[----:B------:R-:W-:-:S07]  /*0340*/  IMAD.MOV.U32 R27, RZ, RZ, R17 ;  /* 0x000000ffff1b7224 */ /* 0x000fce00078e0011 */
.L_x_1:
[----:B----4-:R-:W-:Y:S05]  /*0350*/  BSYNC.RECONVERGENT B0 ;  /* 0x0000000000007941 */ /* 0x010fea0003800200 */
.L_x_0:
[----:B------:R-:W-:-:S05]  /*0360*/  IMAD.SHL.U32 R8, R21, 0x40, RZ ;  /* 0x0000004015087824 */ /* 0x000fca00078e00ff */
[----:B------:R-:W-:-:S04]  /*0370*/  LOP3.LUT R8, R8, 0x40, RZ, 0xc0, !PT ;  /* 0x0000004008087812 */ /* 0x000fc800078ec0ff */
[----:B------:R-:W-:-:S05]  /*0380*/  IADD3 R28, P0, PT, R8, UR8, RZ ;  /* 0x00000008081c7c10 */ /* 0x000fca000ff1e0ff */
[----:B------:R-:W-:-:S05]  /*0390*/  IMAD.X R29, RZ, RZ, UR9, P0 ;  /* 0x00000009ff1d7e24 */ /* 0x000fca00080e06ff */
[----:B------:R-:W2:Y:S04]  /*03a0*/  LDG.E.128.CONSTANT R8, desc[UR6][R28.64] ;  /* 0x000000061c087981 */ /* 0x000ea8000c1e9d00 */
[----:B------:R-:W3:Y:S04]  /*03b0*/  LDG.E.128.CONSTANT R12, desc[UR6][R28.64+0x10] ;  /* 0x000010061c0c7981 */ /* 0x000ee8000c1e9d00 */
[----:B------:R-:W4:Y:S01]  /*03c0*/  LDG.E.128.CONSTANT R16, desc[UR6][R28.64+0x20] ;  /* 0x000020061c107981 */ /* 0x000f22000c1e9d00 */
[----:B------:R-:W-:Y:S01]  /*03d0*/  LOP3.LUT R22, R21, 0x1, RZ, 0xc0, !PT ;  /* 0x0000000115167812 */ /* 0x000fe200078ec0ff */
[----:B------:R-:W-:Y:S01]  /*03e0*/  IMAD.MOV.U32 R23, RZ, RZ, 0x3da8ff83 ;  /* 0x3da8ff83ff177424 */ /* 0x000fe200078e00ff */
[----:B------:R-:W-:Y:S01]  /*03f0*/  DMUL R24, R26, R26 ;  /* 0x0000001a1a187228 */ /* 0x000fe20000000000 */
[----:B------:R-:W-:Y:S01]  /*0400*/  UMOV UR4, 0x54442d18 ;  /* 0x54442d1800047882 */ /* 0x000fe20000000000 */
[----:B------:R-:W-:Y:S01]  /*0410*/  ISETP.NE.U32.AND P0, PT, R22, 0x1, PT ;  /* 0x000000011600780c */ /* 0x000fe20003f05070 */
[----:B------:R-:W-:Y:S01]  /*0420*/  IMAD.MOV.U32 R22, RZ, RZ, 0x20fd8164 ;  /* 0x20fd8164ff167424 */ /* 0x000fe200078e00ff */
[----:B------:R-:W-:Y:S01]  /*0430*/  UMOV UR5, 0x400921fb ;  /* 0x400921fb00057882 */ /* 0x000fe20000000000 */
[----:B------:R-:W-:Y:S01]  /*0440*/  BSSY.RECONVERGENT B0, `(.L_x_2) ;  /* 0x000002d000007945 */ /* 0x000fe20003800200 */
[----:B------:R-:W-:-:S02]  /*0450*/  FSEL R23, -R23, 0.11223486810922622681, !P0 ;  /* 0x3de5db6517177808 */ /* 0x000fc40004000100 */
[----:B------:R-:W-:-:S06]  /*0460*/  FSEL R22, R22, -8.06006814911005101289e+34, !P0 ;  /* 0xf9785eba16167808 */ /* 0x000fcc0004000000 */
[----:B--2---:R-:W-:-:S08]  /*0470*/  DFMA R8, R24, R22, R8 ;  /* 0x000000161808722b */ /* 0x004fd00000000008 */
[C---:B------:R-:W-:Y:S01]  /*0480*/  DFMA R8, R24.reuse, R8, R10 ;  /* 0x000000081808722b */ /* 0x040fe2000000000a */
[----:B-----5:R-:W0:Y:S07]  /*0490*/  F2F.F64.F32 R10, R20 ;  /* 0x00000014000a7310 */ /* 0x020e2e0000201800 */
[----:B---3--:R-:W-:-:S08]  /*04a0*/  DFMA R8, R24, R8, R12 ;  /* 0x000000081808722b */ /* 0x008fd0000000000c */
[----:B------:R-:W-:-:S08]  /*04b0*/  DFMA R8, R24, R8, R14 ;  /* 0x000000081808722b */ /* 0x000fd0000000000e */
[----:B----4-:R-:W-:-:S08]  /*04c0*/  DFMA R8, R24, R8, R16 ;  /* 0x000000081808722b */ /* 0x010fd00000000010 */
[----:B------:R-:W-:-:S08]  /*04d0*/  DFMA R8, R24, R8, R18 ;  /* 0x000000081808722b */ /* 0x000fd00000000012 */
[----:B------:R-:W-:Y:S02]  /*04e0*/  DFMA R26, R8, R26, R26 ;  /* 0x0000001a081a722b */ /* 0x000fe4000000001a */
[----:B------:R-:W-:Y:S02]  /*04f0*/  DFMA R24, R24, R8, 1 ;  /* 0x3ff000001818742b */ /* 0x000fe40000000008 */
[----:B0-----:R-:W-:-:S08]  /*0500*/  DMUL R8, R10, UR4 ;  /* 0x000000040a087c28 */ /* 0x001fd00008000000 */
[----:B------:R-:W-:Y:S01]  /*0510*/  DSETP.NEU.AND P1, PT, |R8|, +INF , PT ;  /* 0x7ff000000800742a */ /* 0x000fe20003f2d200 */
[----:B------:R-:W-:Y:S02]  /*0520*/  FSEL R12, R24, R26, !P0 ;  /* 0x0000001a180c7208 */ /* 0x000fe40004000000 */
[----:B------:R-:W-:Y:S02]  /*0530*/  FSEL R13, R25, R27, !P0 ;  /* 0x0000001b190d7208 */ /* 0x000fe40004000000 */
[----:B------:R-:W-:-:S04]  /*0540*/  LOP3.LUT P0, RZ, R21, 0x2, RZ, 0xc0, !PT ;  /* 0x0000000215ff7812 */ /* 0x000fc8000780c0ff */
[----:B------:R-:W-:-:S05]  /*0550*/  DADD R10, RZ, -R12 ;  /* 0x00000000ff0a7229 */ /* 0x000fca000000080c */
[----:B------:R-:W-:Y:S01]  /*0560*/  @!P1 DMUL R26, RZ, R8 ;  /* 0x00000008ff1a9228 */ /* 0x000fe20000000000 */
[----:B------:R-:W-:-:S04]  /*0570*/  @!P1 IMAD.MOV.U32 R28, RZ, RZ, RZ ;  /* 0x000000ffff1c9224 */ /* 0x000fc800078e00ff */
[----:B------:R-:W-:Y:S02]  /*0580*/  FSEL R20, R12, R10, !P0 ;  /* 0x0000000a0c147208 */ /* 0x000fe40004000000 */
[----:B------:R-:W-:Y:S01]  /*0590*/  FSEL R21, R13, R11, !P0 ;  /* 0x0000000b0d157208 */ /* 0x000fe20004000000 */
[----:B------:R-:W-:Y:S06]  /*05a0*/  @!P1 BRA `(.L_x_3) ;  /* 0x0000000000589947 */ /* 0x000fec0003800000 */
[----:B------:R-:W-:Y:S01]  /*05b0*/  UMOV UR4, 0x6dc9c883 ;  /* 0x6dc9c88300047882 */ /* 0x000fe20000000000 */
[----:B------:R-:W-:Y:S01]  /*05c0*/  UMOV UR5, 0x3fe45f30 ;  /* 0x3fe45f3000057882 */ /* 0x000fe20000000000 */
[C---:B------:R-:W-:Y:S02]  /*05d0*/  DSETP.GE.AND P0, PT, |R8|.reuse, 2.14748364800000000000e+09, PT ;  /* 0x41e000000800742a */ /* 0x040fe40003f06200 */
[----:B------:R-:W-:Y:S01]  /*05e0*/  DMUL R28, R8, UR4 ;  /* 0x00000004081c7c28 */ /* 0x000fe20008000000 */
[----:B------:R-:W-:Y:S01]  /*05f0*/  UMOV UR4, 0x54442d18 ;  /* 0x54442d1800047882 */ /* 0x000fe20000000000 */
[----:B------:R-:W-:-:S08]  /*0600*/  UMOV UR5, 0x3ff921fb ;  /* 0x3ff921fb00057882 */ /* 0x000fd00000000000 */
        /* <DEDUP_REMOVED lines=11> */
[----:B------:R-:W-:-:S07]  /*06c0*/  MOV R8, 0x6e0 ;  /* 0x000006e000087802 */ /* 0x000fce0000000f00 */
[----:B------:R-:W-:Y:S05]  /*06d0*/  CALL.REL.NOINC `($_Z15kernelgpuSourceIfEvPT_S1_S1_S1_S1_S1_S1_S0_iiiiiiii$__internal_trig_reduction_slowpathd) ;  /* 0x0000000000ac7944 */ /* 0x000fea0003c00000 */
[----:B------:R-:W-:Y:S02]  /*06e0*/  IMAD.MOV.U32 R28, RZ, RZ, R11 ;  /* 0x000000ffff1c7224 */ /* 0x000fe400078e000b */
[----:B------:R-:W-:Y:S02]  /*06f0*/  IMAD.MOV.U32 R26, RZ, RZ, R16 ;  /* 0x000000ffff1a7224 */ /* 0x000fe400078e0010 */
[----:B------:R-:W-:-:S07]  /*0700*/  IMAD.MOV.U32 R27, RZ, RZ, R17 ;  /* 0x000000ffff1b7224 */ /* 0x000fce00078e0011 */
.L_x_3:
[----:B------:R-:W-:Y:S05]  /*0710*/  BSYNC.RECONVERGENT B0 ;  /* 0x0000000000007941 */ /* 0x000fea0003800200 */
.L_x_2:
        /* <DEDUP_REMOVED lines=13> */
[----:B------:R-:W-:-:S02]  /*07f0*/  UMOV UR5, 0x4033bd3c ;  /* 0x4033bd3c00057882 */ /* 0x000fc40000000000 */
[----:B------:R-:W-:Y:S02]  /*0800*/  FSEL R23, -R23, 0.11223486810922622681, !P0 ;  /* 0x3de5db6517177808 */ /* 0x000fe40004000100 */
[----:B------:R-:W-:-:S06]  /*0810*/  FSEL R22, R22, -8.06006814911005101289e+34, !P0 ;  /* 0xf9785eba16167808 */ /* 0x000fcc0004000000 */
[----:B--2---:R-:W-:-:S08]  /*0820*/  DFMA R8, R24, R22, R8 ;  /* 0x000000161808722b */ /* 0x004fd00000000008 */
[----:B------:R-:W-:-:S08]  /*0830*/  DFMA R8, R24, R8, R10 ;  /* 0x000000081808722b */ /* 0x000fd0000000000a */
[----:B---3--:R-:W-:-:S08]  /*0840*/  DFMA R8, R24, R8, R12 ;  /* 0x000000081808722b */ /* 0x008fd0000000000c */
[----:B------:R-:W-:-:S08]  /*0850*/  DFMA R8, R24, R8, R14 ;  /* 0x000000081808722b */ /* 0x000fd0000000000e */
[----:B----4-:R-:W-:-:S08]  /*0860*/  DFMA R8, R24, R8, R16 ;  /* 0x000000081808722b */ /* 0x010fd00000000010 */
[----:B------:R-:W-:-:S08]  /*0870*/  DFMA R8, R24, R8, R18 ;  /* 0x000000081808722b */ /* 0x000fd00000000012 */
[----:B------:R-:W-:Y:S02]  /*0880*/  DFMA R26, R8, R26, R26 ;  /* 0x0000001a081a722b */ /* 0x000fe4000000001a */
[----:B------:R-:W-:-:S10]  /*0890*/  DFMA R8, R24, R8, 1 ;  /* 0x3ff000001808742b */ /* 0x000fd40000000008 */
[----:B------:R-:W-:Y:S02]  /*08a0*/  FSEL R10, R8, R26, !P0 ;  /* 0x0000001a080a7208 */ /* 0x000fe40004000000 */
[----:B------:R-:W-:Y:S02]  /*08b0*/  FSEL R11, R9, R27, !P0 ;  /* 0x0000001b090b7208 */ /* 0x000fe40004000000 */
[----:B------:R-:W-:-:S04]  /*08c0*/  LOP3.LUT P0, RZ, R28, 0x2, RZ, 0xc0, !PT ;  /* 0x000000021cff7812 */ /* 0x000fc8000780c0ff */
[----:B------:R-:W-:-:S10]  /*08d0*/  DADD R8, RZ, -R10 ;  /* 0x00000000ff087229 */ /* 0x000fd4000000080a */
[----:B------:R-:W-:Y:S02]  /*08e0*/  FSEL R8, R10, R8, !P0 ;  /* 0x000000080a087208 */ /* 0x000fe40004000000 */
[----:B------:R-:W-:-:S06]  /*08f0*/  FSEL R9, R11, R9, !P0 ;  /* 0x000000090b097208 */ /* 0x000fcc0004000000 */
[----:B------:R-:W-:Y:S01]  /*0900*/  DMUL R20, R20, R8 ;  /* 0x0000000814147228 */ /* 0x000fe20000000000 */
[----:B------:R-:W-:-:S04]  /*0910*/  IMAD.WIDE R8, R2, 0x4, R4 ;  /* 0x0000000402087825 */ /* 0x000fc800078e0204 */
[----:B------:R-:W-:-:S03]  /*0920*/  IMAD.IADD R2, R3, 0x1, R2 ;  /* 0x0000000103027824 */ /* 0x000fc600078e0202 */
[----:B------:R-:W-:Y:S02]  /*0930*/  DMUL R20, R20, UR4 ;  /* 0x0000000414147c28 */ /* 0x000fe40008000000 */
[----:B------:R-:W-:-:S08]  /*0940*/  ISETP.GE.AND P0, PT, R2, UR10, PT ;  /* 0x0000000a02007c0c */ /* 0x000fd0000bf06270 */
[----:B------:R-:W0:Y:S02]  /*0950*/  F2F.F32.F64 R21, R20 ;  /* 0x0000001400157310 */ /* 0x000e240000301000 */
[----:B0-----:R1:W-:Y:S03]  /*0960*/  STG.E desc[UR6][R8.64], R21 ;  /* 0x0000001508007986 */ /* 0x0013e6000c101906 */
[----:B------:R-:W-:Y:S05]  /*0970*/  @!P0 BRA `(.L_x_4) ;  /* 0xfffffff400e48947 */ /* 0x000fea000383ffff */
[----:B------:R-:W-:Y:S05]  /*0980*/  EXIT ;  /* 0x000000000000794d */ /* 0x000fea0003800000 */
        .type           $_Z15kernelgpuSourceIfEvPT_S1_S1_S1_S1_S1_S1_S0_iiiiiiii$__internal_trig_reduction_slowpathd,@function
        .size           $_Z15kernelgpuSourceIfEvPT_S1_S1_S1_S1_S1_S1_S0_iiiiiiii$__internal_trig_reduction_slowpathd,(.L_x_26 - $_Z15kernelgpuSourceIfEvPT_S1_S1_S1_S1_S1_S1_S0_iiiiiiii$__internal_trig_reduction_slowpathd)
$_Z15kernelgpuSourceIfEvPT_S1_S1_S1_S1_S1_S1_S0_iiiiiiii$__internal_trig_reduction_slowpathd:
[--C-:B------:R-:W-:Y:S01]  /*0990*/  SHF.R.U32.HI R10, RZ, 0x14, R9.reuse ;  /* 0x00000014ff0a7819 */ /* 0x100fe20000011609 */
[----:B------:R-:W-:Y:S02]  /*09a0*/  IMAD.MOV.U32 R17, RZ, RZ, R9 ;  /* 0x000000ffff117224 */ /* 0x000fe400078e0009 */
[----:B------:R-:W-:Y:S01]  /*09b0*/  IMAD.MOV.U32 R11, RZ, RZ, RZ ;  /* 0x000000ffff0b7224 */ /* 0x000fe200078e00ff */
[----:B------:R-:W-:-:S04]  /*09c0*/  LOP3.LUT R12, R10, 0x7ff, RZ, 0xc0, !PT ;  /* 0x000007ff0a0c7812 */ /* 0x000fc800078ec0ff */
[----:B------:R-:W-:-:S13]  /*09d0*/  ISETP.NE.AND P0, PT, R12, 0x7ff, PT ;  /* 0x000007ff0c00780c */ /* 0x000fda0003f05270 */
[----:B------:R-:W-:Y:S05]  /*09e0*/  @!P0 BRA `(.L_x_5) ;  /* 0x0000000800448947 */ /* 0x000fea0003800000 */
[----:B------:R-:W-:Y:S01]  /*09f0*/  VIADD R12, R12, 0xfffffc00 ;  /* 0xfffffc000c0c7836 */ /* 0x000fe20000000000 */
[----:B------:R-:W-:Y:S01]  /*0a00*/  BSSY.RECONVERGENT B1, `(.L_x_6) ;  /* 0x000002e000017945 */ /* 0x000fe20003800200 */
[----:B------:R-:W-:-:S03]  /*0a10*/  CS2R R14, SRZ ;  /* 0x00000000000e7805 */ /* 0x000fc6000001ff00 */
[----:B------:R-:W-:Y:S02]  /*0a20*/  SHF.R.U32.HI R11, RZ, 0x6, R12 ;  /* 0x00000006ff0b7819 */ /* 0x000fe4000001160c */
[----:B------:R-:W-:Y:S02]  /*0a30*/  ISETP.GE.U32.AND P0, PT, R12, 0x80, PT ;  /* 0x000000800c00780c */ /* 0x000fe40003f06070 */
[C---:B------:R-:W-:Y:S02]  /*0a40*/  IADD3 R18, PT, PT, -R11.reuse, 0x13, RZ ;  /* 0x000000130b127810 */ /* 0x040fe40007ffe1ff */
[----:B------:R-:W-:Y:S02]  /*0a50*/  IADD3 R25, PT, PT, -R11, 0xf, RZ ;  /* 0x0000000f0b197810 */ /* 0x000fe40007ffe1ff */
[----:B------:R-:W-:-:S04]  /*0a60*/  SEL R18, R18, 0x12, P0 ;  /* 0x0000001212127807 */ /* 0x000fc80000000000 */
[----:B------:R-:W-:-:S13]  /*0a70*/  ISETP.GE.AND P0, PT, R25, R18, PT ;  /* 0x000000121900720c */ /* 0x000fda0003f06270 */
[----:B------:R-:W-:Y:S05]  /*0a80*/  @P0 BRA `(.L_x_7) ;  /* 0x0000000000940947 */ /* 0x000fea0003800000 */
[----:B------:R-:W0:Y:S01]  /*0a90*/  LDC.64 R12, c[0x0][0x358] ;  /* 0x0000d600ff0c7b82 */ /* 0x000e220000000a00 */
[C---:B------:R-:W-:Y:S01]  /*0aa0*/  SHF.L.U64.HI R19, R16.reuse, 0xb, R17 ;  /* 0x0000000b10137819 */ /* 0x040fe20000010211 */
[----:B------:R-:W-:Y:S01]  /*0ab0*/  BSSY.RECONVERGENT B2, `(.L_x_8) ;  /* 0x0000021000027945 */ /* 0x000fe20003800200 */
[----:B------:R-:W-:Y:S01]  /*0ac0*/  IMAD.SHL.U32 R23, R16, 0x800, RZ ;  /* 0x0000080010177824 */ /* 0x000fe200078e00ff */
[----:B------:R-:W-:Y:S01]  /*0ad0*/  IADD3 R24, PT, PT, RZ, -R11, -R18 ;  /* 0x8000000bff187210 */ /* 0x000fe20007ffe812 */
[----:B------:R-:W-:Y:S01]  /*0ae0*/  IMAD.MOV.U32 R22, RZ, RZ, RZ ;  /* 0x000000ffff167224 */ /* 0x000fe200078e00ff */
[----:B------:R-:W-:Y:S02]  /*0af0*/  CS2R R14, SRZ ;  /* 0x00000000000e7805 */ /* 0x000fe4000001ff00 */
[----:B------:R-:W-:-:S07]  /*0b00*/  LOP3.LUT R19, R19, 0x80000000, RZ, 0xfc, !PT ;  /* 0x8000000013137812 */ /* 0x000fce00078efcff */
.L_x_9:
[----:B------:R-:W1:Y:S01]  /*0b10*/  LDC.64 R16, c[0x4][RZ] ;  /* 0x01000000ff107b82 */ /* 0x000e620000000a00 */
[----:B0-----:R-:W-:Y:S02]  /*0b20*/  R2UR UR4, R12 ;  /* 0x000000000c0472ca */ /* 0x001fe400000e0000 */
[----:B------:R-:W-:Y:S01]  /*0b30*/  R2UR UR5, R13 ;  /* 0x000000000d0572ca */ /* 0x000fe200000e0000 */
[----:B-1----:R-:W-:-:S12]  /*0b40*/  IMAD.WIDE R16, R25, 0x8, R16 ;  /* 0x0000000819107825 */ /* 0x002fd800078e0210 */
[----:B------:R-:W2:Y:S01]  /*0b50*/  LDG.E.64.CONSTANT R16, desc[UR4][R16.64] ;  /* 0x0000000410107981 */ /* 0x000ea2000c1e9b00 */
[----:B------:R-:W-:Y:S02]  /*0b60*/  VIADD R24, R24, 0x1 ;  /* 0x0000000118187836 */ /* 0x000fe40000000000 */
[----:B------:R-:W-:Y:S02]  /*0b70*/  VIADD R25, R25, 0x1 ;  /* 0x0000000119197836 */ /* 0x000fe40000000000 */
[----:B--2---:R-:W-:-:S04]  /*0b80*/  IMAD.WIDE.U32 R14, P2, R16, R23, R14 ;  /* 0x00000017100e7225 */ /* 0x004fc8000784000e */
[C---:B------:R-:W-:Y:S02]  /*0b90*/  IMAD R27, R16.reuse, R19, RZ ;  /* 0x00000013101b7224 */ /* 0x040fe400078e02ff */
[----:B------:R-:W-:Y:S02]  /*0ba0*/  IMAD R26, R17, R23, RZ ;  /* 0x00000017111a7224 */ /* 0x000fe400078e02ff */
[----:B------:R-:W-:Y:S01]  /*0bb0*/  IMAD.HI.U32 R29, R16, R19, RZ ;  /* 0x00000013101d7227 */ /* 0x000fe200078e00ff */
[----:B------:R-:W-:-:S03]  /*0bc0*/  IADD3 R15, P0, PT, R27, R15, RZ ;  /* 0x0000000f1b0f7210 */ /* 0x000fc60007f1e0ff */
[----:B------:R-:W-:Y:S01]  /*0bd0*/  IMAD.X R29, RZ, RZ, R29, P2 ;  /* 0x000000ffff1d7224 */ /* 0x000fe200010e061d */
[----:B------:R-:W-:Y:S01]  /*0be0*/  IADD3 R15, P1, PT, R26, R15, RZ ;  /* 0x0000000f1a0f7210 */ /* 0x000fe20007f3e0ff */
[----:B------:R-:W-:-:S04]  /*0bf0*/  IMAD.HI.U32 R26, R17, R23, RZ ;  /* 0x00000017111a7227 */ /* 0x000fc800078e00ff */
[----:B------:R-:W-:Y:S01]  /*0c00*/  IMAD.HI.U32 R16, R17, R19, RZ ;  /* 0x0000001311107227 */ /* 0x000fe200078e00ff */
[----:B------:R-:W-:-:S03]  /*0c10*/  IADD3.X R26, P0, PT, R26, R29, RZ, P0, !PT ;  /* 0x0000001d1a1a7210 */ /* 0x000fc6000071e4ff */
[----:B------:R-:W-:Y:S02]  /*0c20*/  IMAD R17, R17, R19, RZ ;  /* 0x0000001311117224 */ /* 0x000fe400078e02ff */
[----:B------:R-:W-:Y:S01]  /*0c30*/  IMAD.X R16, RZ, RZ, R16, P0 ;  /* 0x000000ffff107224 */ /* 0x000fe200000e0610 */
[----:B------:R-:W-:Y:S01]  /*0c40*/  ISETP.NE.AND P0, PT, R24, -0xf, PT ;  /* 0xfffffff11800780c */ /* 0x000fe20003f05270 */
[C---:B------:R-:W-:Y:S01]  /*0c50*/  IMAD R27, R22.reuse, 0x8, R1 ;  /* 0x00000008161b7824 */ /* 0x040fe200078e0201 */
[----:B------:R-:W-:Y:S01]  /*0c60*/  IADD3.X R26, P1, PT, R17, R26, RZ, P1, !PT ;  /* 0x0000001a111a7210 */ /* 0x000fe20000f3e4ff */
[----:B------:R-:W-:-:S03]  /*0c70*/  VIADD R22, R22, 0x1 ;  /* 0x0000000116167836 */ /* 0x000fc60000000000 */
[----:B------:R0:W-:Y:S02]  /*0c80*/  STL.64 [R27], R14 ;  /* 0x0000000e1b007387 */ /* 0x0001e40000100a00 */
[----:B0-----:R-:W-:Y:S02]  /*0c90*/  IMAD.X R15, RZ, RZ, R16, P1 ;  /* 0x000000ffff0f7224 */ /* 0x001fe400008e0610 */
[----:B------:R-:W-:-:S03]  /*0ca0*/  IMAD.MOV.U32 R14, RZ, RZ, R26 ;  /* 0x000000ffff0e7224 */ /* 0x000fc600078e001a */
[----:B------:R-:W-:Y:S05]  /*0cb0*/  @P0 BRA `(.L_x_9) ;  /* 0xfffffffc00940947 */ /* 0x000fea000383ffff */
[----:B------:R-:W-:Y:S05]  /*0cc0*/  BSYNC.RECONVERGENT B2 ;  /* 0x0000000000027941 */ /* 0x000fea0003800200 */
.L_x_8:
[----:B------:R-:W-:-:S07]  /*0cd0*/  IMAD.MOV.U32 R25, RZ, RZ, R18 ;  /* 0x000000ffff197224 */ /* 0x000fce00078e0012 */
.L_x_7:
[----:B------:R-:W-:Y:S05]  /*0ce0*/  BSYNC.RECONVERGENT B1 ;  /* 0x0000000000017941 */ /* 0x000fea0003800200 */
.L_x_6:
[----:B------:R-:W-:Y:S01]  /*0cf0*/  LOP3.LUT P0, R29, R10, 0x3f, RZ, 0xc0, !PT ;  /* 0x0000003f0a1d7812 */ /* 0x000fe2000780c0ff */
[----:B------:R-:W-:-:S04]  /*0d00*/  IMAD.IADD R10, R11, 0x1, R25 ;  /* 0x000000010b0a7824 */ /* 0x000fc800078e0219 */
[----:B------:R-:W-:-:S05]  /*0d10*/  IMAD.U32 R22, R10, 0x8, R1 ;  /* 0x000000080a167824 */ /* 0x000fca00078e0001 */
[----:B------:R0:W-:Y:S04]  /*0d20*/  STL.64 [R22+-0x78], R14 ;  /* 0xffff880e16007387 */ /* 0x0001e80000100a00 */
[----:B------:R-:W2:Y:S04]  /*0d30*/  @P0 LDL.64 R18, [R1+0x8] ;  /* 0x0000080001120983 */ /* 0x000ea80000100a00 */
[----:B------:R-:W3:Y:S04]  /*0d40*/  LDL.64 R12, [R1+0x10] ;  /* 0x00001000010c7983 */ /* 0x000ee80000100a00 */
[----:B------:R-:W4:Y:S01]  /*0d50*/  LDL.64 R10, [R1+0x18] ;  /* 0x00001800010a7983 */ /* 0x000f220000100a00 */
[----:B------:R-:W-:Y:S01]  /*0d60*/  @P0 LOP3.LUT R16, R29, 0x3f, RZ, 0x3c, !PT ;  /* 0x0000003f1d100812 */ /* 0x000fe200078e3cff */
[----:B------:R-:W-:Y:S01]  /*0d70*/  BSSY.RECONVERGENT B1, `(.L_x_10) ;  /* 0x0000034000017945 */ /* 0x000fe20003800200 */
[----:B--2---:R-:W-:-:S02]  /*0d80*/  @P0 SHF.R.U64 R17, R18, 0x1, R19 ;  /* 0x0000000112110819 */ /* 0x004fc40000001213 */
[----:B------:R-:W-:Y:S02]  /*0d90*/  @P0 SHF.R.U32.HI R19, RZ, 0x1, R19 ;  /* 0x00000001ff130819 */ /* 0x000fe40000011613 */
[CC--:B---3--:R-:W-:Y:S02]  /*0da0*/  @P0 SHF.L.U32 R23, R12.reuse, R29.reuse, RZ ;  /* 0x0000001d0c170219 */ /* 0x0c8fe400000006ff */
[----:B0-----:R-:W-:Y:S02]  /*0db0*/  @P0 SHF.R.U64 R14, R17, R16, R19 ;  /* 0x00000010110e0219 */ /* 0x001fe40000001213 */
[--C-:B------:R-:W-:Y:S02]  /*0dc0*/  @P0 SHF.R.U32.HI R27, RZ, 0x1, R13.reuse ;  /* 0x00000001ff1b0819 */ /* 0x100fe4000001160d */
[C-C-:B------:R-:W-:Y:S02]  /*0dd0*/  @P0 SHF.R.U64 R25, R12.reuse, 0x1, R13.reuse ;  /* 0x000000010c190819 */ /* 0x140fe4000000120d */
[----:B------:R-:W-:-:S02]  /*0de0*/  @P0 SHF.L.U64.HI R18, R12, R29, R13 ;  /* 0x0000001d0c120219 */ /* 0x000fc4000001020d */
[----:B------:R-:W-:Y:S02]  /*0df0*/  @P0 SHF.R.U32.HI R15, RZ, R16, R19 ;  /* 0x00000010ff0f0219 */ /* 0x000fe40000011613 */
[----:B------:R-:W-:Y:S02]  /*0e00*/  @P0 LOP3.LUT R12, R23, R14, RZ, 0xfc, !PT ;  /* 0x0000000e170c0212 */ /* 0x000fe400078efcff */
[----:B----4-:R-:W-:Y:S02]  /*0e10*/  @P0 SHF.L.U32 R17, R10, R29, RZ ;  /* 0x0000001d0a110219 */ /* 0x010fe400000006ff */
[----:B------:R-:W-:Y:S01]  /*0e20*/  @P0 SHF.R.U64 R22, R25, R16, R27 ;  /* 0x0000001019160219 */ /* 0x000fe2000000121b */
[----:B------:R-:W-:Y:S01]  /*0e30*/  IMAD.SHL.U32 R14, R12, 0x4, RZ ;  /* 0x000000040c0e7824 */ /* 0x000fe200078e00ff */
[----:B------:R-:W-:Y:S02]  /*0e40*/  @P0 LOP3.LUT R13, R18, R15, RZ, 0xfc, !PT ;  /* 0x0000000f120d0212 */ /* 0x000fe400078efcff */
[----:B------:R-:W-:-:S02]  /*0e50*/  @P0 SHF.L.U64.HI R29, R10, R29, R11 ;  /* 0x0000001d0a1d0219 */ /* 0x000fc4000001020b */
[----:B------:R-:W-:Y:S02]  /*0e60*/  @P0 SHF.R.U32.HI R16, RZ, R16, R27 ;  /* 0x00000010ff100219 */ /* 0x000fe4000001161b */
[----:B------:R-:W-:Y:S02]  /*0e70*/  @P0 LOP3.LUT R10, R17, R22, RZ, 0xfc, !PT ;  /* 0x00000016110a0212 */ /* 0x000fe400078efcff */
[----:B------:R-:W-:Y:S02]  /*0e80*/  SHF.L.U64.HI R12, R12, 0x2, R13 ;  /* 0x000000020c0c7819 */ /* 0x000fe4000001020d */
[----:B------:R-:W-:Y:S02]  /*0e90*/  @P0 LOP3.LUT R11, R29, R16, RZ, 0xfc, !PT ;  /* 0x000000101d0b0212 */ /* 0x000fe400078efcff */
[----:B------:R-:W-:Y:S02]  /*0ea0*/  SHF.L.W.U32.HI R13, R13, 0x2, R10 ;  /* 0x000000020d0d7819 */ /* 0x000fe40000010e0a */
[----:B------:R-:W-:-:S02]  /*0eb0*/  IADD3 RZ, P0, PT, RZ, -R14, RZ ;  /* 0x8000000effff7210 */ /* 0x000fc40007f1e0ff */
[----:B------:R-:W-:Y:S02]  /*0ec0*/  LOP3.LUT R15, RZ, R12, RZ, 0x33, !PT ;  /* 0x0000000cff0f7212 */ /* 0x000fe400078e33ff */
[----:B------:R-:W-:Y:S02]  /*0ed0*/  SHF.L.W.U32.HI R10, R10, 0x2, R11 ;  /* 0x000000020a0a7819 */ /* 0x000fe40000010e0b */
[----:B------:R-:W-:Y:S02]  /*0ee0*/  LOP3.LUT R16, RZ, R13, RZ, 0x33, !PT ;  /* 0x0000000dff107212 */ /* 0x000fe400078e33ff */
[----:B------:R-:W-:Y:S02]  /*0ef0*/  IADD3.X R15, P0, PT, RZ, R15, RZ, P0, !PT ;  /* 0x0000000fff0f7210 */ /* 0x000fe4000071e4ff */
[----:B------:R-:W-:Y:S02]  /*0f00*/  LOP3.LUT R17, RZ, R10, RZ, 0x33, !PT ;  /* 0x0000000aff117212 */ /* 0x000fe400078e33ff */
[----:B------:R-:W-:-:S02]  /*0f10*/  IADD3.X R16, P1, PT, RZ, R16, RZ, P0, !PT ;  /* 0x00000010ff107210 */ /* 0x000fc4000073e4ff */
[----:B------:R-:W-:-:S03]  /*0f20*/  ISETP.GT.U32.AND P2, PT, R13, -0x1, PT ;  /* 0xffffffff0d00780c */ /* 0x000fc60003f44070 */
[----:B------:R-:W-:Y:S01]  /*0f30*/  IMAD.X R17, RZ, RZ, R17, P1 ;  /* 0x000000ffff117224 */ /* 0x000fe200008e0611 */
[----:B------:R-:W-:-:S04]  /*0f40*/  ISETP.GT.AND.EX P0, PT, R10, -0x1, PT, P2 ;  /* 0xffffffff0a00780c */ /* 0x000fc80003f04320 */
[----:B------:R-:W-:Y:S02]  /*0f50*/  SEL R17, R10, R17, P0 ;  /* 0x000000110a117207 */ /* 0x000fe40000000000 */
[----:B------:R-:W-:Y:S02]  /*0f60*/  SEL R18, R13, R16, P0 ;  /* 0x000000100d127207 */ /* 0x000fe40000000000 */
[----:B------:R-:W-:-:S04]  /*0f70*/  ISETP.NE.U32.AND P1, PT, R17, RZ, PT ;  /* 0x000000ff1100720c */ /* 0x000fc80003f25070 */
[----:B------:R-:W-:Y:S01]  /*0f80*/  SEL R13, R18, R17, !P1 ;  /* 0x00000011120d7207 */ /* 0x000fe20004800000 */
[----:B------:R-:W-:-:S05]  /*0f90*/  @!P0 IMAD.MOV R14, RZ, RZ, -R14 ;  /* 0x000000ffff0e8224 */ /* 0x000fca00078e0a0e */
[----:B------:R-:W0:Y:S02]  /*0fa0*/  FLO.U32 R13, R13 ;  /* 0x0000000d000d7300 */ /* 0x000e2400000e0000 */
[C---:B0-----:R-:W-:Y:S02]  /*0fb0*/  IADD3 R19, PT, PT, -R13.reuse, 0x1f, RZ ;  /* 0x0000001f0d137810 */ /* 0x041fe40007ffe1ff */
[----:B------:R-:W-:-:S03]  /*0fc0*/  IADD3 R16, PT, PT, -R13, 0x3f, RZ ;  /* 0x0000003f0d107810 */ /* 0x000fc60007ffe1ff */
[----:B------:R-:W-:Y:S01]  /*0fd0*/  @P1 IMAD.MOV R16, RZ, RZ, R19 ;  /* 0x000000ffff101224 */ /* 0x000fe200078e0213 */
[----:B------:R-:W-:-:S04]  /*0fe0*/  SEL R19, R12, R15, P0 ;  /* 0x0000000f0c137207 */ /* 0x000fc80000000000 */
[----:B------:R-:W-:-:S13]  /*0ff0*/  ISETP.NE.AND P1, PT, R16, RZ, PT ;  /* 0x000000ff1000720c */ /* 0x000fda0003f25270 */
[----:B------:R-:W-:Y:S05]  /*1000*/  @!P1 BRA `(.L_x_11) ;  /* 0x0000000000289947 */ /* 0x000fea0003800000 */
[----:B------:R-:W-:Y:S02]  /*1010*/  LOP3.LUT R13, R16, 0x3f, RZ, 0xc0, !PT ;  /* 0x0000003f100d7812 */ /* 0x000fe400078ec0ff */
[--C-:B------:R-:W-:Y:S02]  /*1020*/  SHF.R.U64 R15, R14, 0x1, R19.reuse ;  /* 0x000000010e0f7819 */ /* 0x100fe40000001213 */
[----:B------:R-:W-:Y:S02]  /*1030*/  SHF.R.U32.HI R19, RZ, 0x1, R19 ;  /* 0x00000001ff137819 */ /* 0x000fe40000011613 */
[----:B------:R-:W-:Y:S02]  /*1040*/  LOP3.LUT R12, R16, 0x3f, RZ, 0xc, !PT ;  /* 0x0000003f100c7812 */ /* 0x000fe400078e0cff */
[CC--:B------:R-:W-:Y:S02]  /*1050*/  SHF.L.U64.HI R17, R18.reuse, R13.reuse, R17 ;  /* 0x0000000d12117219 */ /* 0x0c0fe40000010211 */
[----:B------:R-:W-:-:S02]  /*1060*/  SHF.L.U32 R13, R18, R13, RZ ;  /* 0x0000000d120d7219 */ /* 0x000fc400000006ff */
[-CC-:B------:R-:W-:Y:S02]  /*1070*/  SHF.R.U64 R18, R15, R12.reuse, R19.reuse ;  /* 0x0000000c0f127219 */ /* 0x180fe40000001213 */
[----:B------:R-:W-:Y:S02]  /*1080*/  SHF.R.U32.HI R12, RZ, R12, R19 ;  /* 0x0000000cff0c7219 */ /* 0x000fe40000011613 */
[----:B------:R-:W-:Y:S02]  /*1090*/  LOP3.LUT R18, R13, R18, RZ, 0xfc, !PT ;  /* 0x000000120d127212 */ /* 0x000fe400078efcff */
[----:B------:R-:W-:-:S07]  /*10a0*/  LOP3.LUT R17, R17, R12, RZ, 0xfc, !PT ;  /* 0x0000000c11117212 */ /* 0x000fce00078efcff */
.L_x_11:
[----:B------:R-:W-:Y:S05]  /*10b0*/  BSYNC.RECONVERGENT B1 ;  /* 0x0000000000017941 */ /* 0x000fea0003800200 */
.L_x_10:
[----:B------:R-:W-:Y:S01]  /*10c0*/  IMAD.WIDE.U32 R14, R18, 0x2168c235, RZ ;  /* 0x2168c235120e7825 */ /* 0x000fe200078e00ff */
[----:B------:R-:W-:-:S03]  /*10d0*/  SHF.R.U32.HI R11, RZ, 0x1e, R11 ;  /* 0x0000001eff0b7819 */ /* 0x000fc6000001160b */
[----:B------:R-:W-:Y:S01]  /*10e0*/  IMAD.MOV.U32 R12, RZ, RZ, R15 ;  /* 0x000000ffff0c7224 */ /* 0x000fe200078e000f */
[----:B------:R-:W-:Y:S01]  /*10f0*/  IADD3 RZ, P1, PT, R14, R14, RZ ;  /* 0x0000000e0eff7210 */ /* 0x000fe20007f3e0ff */
[----:B------:R-:W-:Y:S01]  /*1100*/  IMAD.MOV.U32 R13, RZ, RZ, RZ ;  /* 0x000000ffff0d7224 */ /* 0x000fe200078e00ff */
[----:B------:R-:W-:Y:S01]  /*1110*/  LEA.HI R11, R10, R11, RZ, 0x1 ;  /* 0x0000000b0a0b7211 */ /* 0x000fe200078f08ff */
[----:B------:R-:W-:-:S04]  /*1120*/  IMAD.HI.U32 R15, R17, -0x36f0255e, RZ ;  /* 0xc90fdaa2110f7827 */ /* 0x000fc800078e00ff */
[----:B------:R-:W-:-:S04]  /*1130*/  IMAD.WIDE.U32 R12, R18, -0x36f0255e, R12 ;  /* 0xc90fdaa2120c7825 */ /* 0x000fc800078e000c */
[----:B------:R-:W-:-:S04]  /*1140*/  IMAD.WIDE.U32 R12, P2, R17, 0x2168c235, R12 ;  /* 0x2168c235110c7825 */ /* 0x000fc8000784000c */
[----:B------:R-:W-:Y:S01]  /*1150*/  IMAD R17, R17, -0x36f0255e, RZ ;  /* 0xc90fdaa211117824 */ /* 0x000fe200078e02ff */
[----:B------:R-:W-:Y:S01]  /*1160*/  IADD3.X RZ, P1, PT, R12, R12, RZ, P1, !PT ;  /* 0x0000000c0cff7210 */ /* 0x000fe20000f3e4ff */
[----:B------:R-:W-:-:S03]  /*1170*/  IMAD.X R14, RZ, RZ, R15, P2 ;  /* 0x000000ffff0e7224 */ /* 0x000fc600010e060f */
[----:B------:R-:W-:-:S04]  /*1180*/  IADD3 R13, P2, PT, R17, R13, RZ ;  /* 0x0000000d110d7210 */ /* 0x000fc80007f5e0ff */
[C---:B------:R-:W-:Y:S01]  /*1190*/  ISETP.GT.U32.AND P3, PT, R13.reuse, RZ, PT ;  /* 0x000000ff0d00720c */ /* 0x040fe20003f64070 */
[----:B------:R-:W-:Y:S01]  /*11a0*/  IMAD.X R14, RZ, RZ, R14, P2 ;  /* 0x000000ffff0e7224 */ /* 0x000fe200010e060e */
[----:B------:R-:W-:-:S04]  /*11b0*/  IADD3.X R12, P2, PT, R13, R13, RZ, P1, !PT ;  /* 0x0000000d0d0c7210 */ /* 0x000fc80000f5e4ff */
[C---:B------:R-:W-:Y:S01]  /*11c0*/  ISETP.GT.AND.EX P1, PT, R14.reuse, RZ, PT, P3 ;  /* 0x000000ff0e00720c */ /* 0x040fe20003f24330 */
[----:B------:R-:W-:-:S03]  /*11d0*/  IMAD.X R15, R14, 0x1, R14, P2 ;  /* 0x000000010e0f7824 */ /* 0x000fc600010e060e */
[----:B------:R-:W-:Y:S02]  /*11e0*/  SEL R12, R12, R13, P1 ;  /* 0x0000000d0c0c7207 */ /* 0x000fe40000800000 */
[----:B------:R-:W-:Y:S02]  /*11f0*/  SEL R13, R15, R14, P1 ;  /* 0x0000000e0f0d7207 */ /* 0x000fe40000800000 */
[----:B------:R-:W-:Y:S02]  /*1200*/  IADD3 R12, P2, PT, R12, 0x1, RZ ;  /* 0x000000010c0c7810 */ /* 0x000fe40007f5e0ff */
[----:B------:R-:W-:Y:S02]  /*1210*/  SEL R15, RZ, 0xffffffff, !P1 ;  /* 0xffffffffff0f7807 */ /* 0x000fe40004800000 */
[----:B------:R-:W-:Y:S01]  /*1220*/  LOP3.LUT P1, R9, R9, 0x80000000, RZ, 0xc0, !PT ;  /* 0x8000000009097812 */ /* 0x000fe2000782c0ff */
[----:B------:R-:W-:Y:S02]  /*1230*/  IMAD.X R13, RZ, RZ, R13, P2 ;  /* 0x000000ffff0d7224 */ /* 0x000fe400010e060d */
[----:B------:R-:W-:Y:S01]  /*1240*/  IMAD.IADD R14, R15, 0x1, -R16 ;  /* 0x000000010f0e7824 */ /* 0x000fe200078e0a10 */
[----:B------:R-:W-:-:S02]  /*1250*/  @!P0 LOP3.LUT R9, R9, 0x80000000, RZ, 0x3c, !PT ;  /* 0x8000000009098812 */ /* 0x000fc400078e3cff */
[----:B------:R-:W-:-:S04]  /*1260*/  SHF.R.U64 R12, R12, 0xa, R13 ;  /* 0x0000000a0c0c7819 */ /* 0x000fc8000000120d */
[----:B------:R-:W-:-:S03]  /*1270*/  IADD3 R12, P2, PT, R12, 0x1, RZ ;  /* 0x000000010c0c7810 */ /* 0x000fc60007f5e0ff */
[----:B------:R-:W-:Y:S01]  /*1280*/  @P1 IMAD.MOV R11, RZ, RZ, -R11 ;  /* 0x000000ffff0b1224 */ /* 0x000fe200078e0a0b */
[----:B------:R-:W-:-:S04]  /*1290*/  LEA.HI.X R13, R13, RZ, RZ, 0x16, P2 ;  /* 0x000000ff0d0d7211 */ /* 0x000fc800010fb4ff */
[--C-:B------:R-:W-:Y:S01]  /*12a0*/  SHF.R.U64 R16, R12, 0x1, R13.reuse ;  /* 0x000000010c107819 */ /* 0x100fe2000000120d */
[----:B------:R-:W-:Y:S01]  /*12b0*/  IMAD.SHL.U32 R12, R14, 0x100000, RZ ;  /* 0x001000000e0c7824 */ /* 0x000fe200078e00ff */
[----:B------:R-:W-:Y:S02]  /*12c0*/  SHF.R.U32.HI R13, RZ, 0x1, R13 ;  /* 0x00000001ff0d7819 */ /* 0x000fe4000001160d */
[----:B------:R-:W-:-:S04]  /*12d0*/  IADD3 R16, P2, P3, RZ, RZ, R16 ;  /* 0x000000ffff107210 */ /* 0x000fc80007b5e010 */
[----:B------:R-:W-:-:S04]  /*12e0*/  IADD3.X R10, PT, PT, R12, 0x3fe00000, R13, P2, P3 ;  /* 0x3fe000000c0a7810 */ /* 0x000fc800017e640d */
[----:B------:R-:W-:-:S07]  /*12f0*/  LOP3.LUT R17, R10, R9, RZ, 0xfc, !PT ;  /* 0x000000090a117212 */ /* 0x000fce00078efcff */
.L_x_5:
[----:B------:R-:W-:-:S04]  /*1300*/  IMAD.MOV.U32 R9, RZ, RZ, 0x0 ;  /* 0x00000000ff097424 */ /* 0x000fc800078e00ff */
[----:B------:R-:W-:Y:S05]  /*1310*/  RET.REL.NODEC R8 `(_Z15kernelgpuSourceIfEvPT_S1_S1_S1_S1_S1_S1_S0_iiiiiiii) ;  /* 0xffffffec08387950 */ /* 0x000fea0003c3ffff */
.L_x_12:
[----:B------:R-:W-:-:S00]  /*1320*/  BRA `(.L_x_12) ;  /* 0xfffffffc00fc7947 */ /* 0x000fc0000383ffff */
[----:B------:R-:W-:-:S00]  /*1330*/  NOP ;  /* 0x0000000000007918 */ /* 0x000fc00000000000 */
        /* <DEDUP_REMOVED lines=12> */
.L_x_26:


//--------------------- .text._Z15kernelgpuSourceIdEvPT_S1_S1_S1_S1_S1_S1_S0_iiiiiiii --------------------------
	.section	.text._Z15kernelgpuSourceIdEvPT_S1_S1_S1_S1_S1_S1_S0_iiiiiiii,"ax",@progbits
	.align	128
        .global         _Z15kernelgpuSourceIdEvPT_S1_S1_S1_S1_S1_S1_S0_iiiiiiii
        .type           _Z15kernelgpuSourceIdEvPT_S1_S1_S1_S1_S1_S1_S0_iiiiiiii,@function
        .size           _Z15kernelgpuSourceIdEvPT_S1_S1_S1_S1_S1_S1_S0_iiiiiiii,(.L_x_27 - _Z15kernelgpuSourceIdEvPT_S1_S1_S1_S1_S1_S1_S0_iiiiiiii)
        .other          _Z15kernelgpuSourceIdEvPT_S1_S1_S1_S1_S1_S1_S0_iiiiiiii,@"STO_CUDA_ENTRY STV_DEFAULT"
_Z15kernelgpuSourceIdEvPT_S1_S1_S1_S1_S1_S1_S0_iiiiiiii:
.text._Z15kernelgpuSourceIdEvPT_S1_S1_S1_S1_S1_S1_S0_iiiiiiii:
        /* <DEDUP_REMOVED lines=17> */
.L_x_17:
[----:B-1-3--:R-:W-:-:S05]  /*0110*/  IMAD.WIDE R8, R2, 0x8, R6 ;  /* 0x0000000802087825 */ /* 0x00afca00078e0206 */
[----:B--2---:R-:W2:Y:S01]  /*0120*/  LDG.E.64 R10, desc[UR6][R8.64] ;  /* 0x00000006080a7981 */ /* 0x004ea2000c1e1b00 */
[----:B0-----:R-:W-:-:S06]  /*0130*/  IMAD.WIDE R20, R0, 0x8, R8 ;  /* 0x0000000800147825 */ /* 0x001fcc00078e0208 */
[----:B------:R-:W5:Y:S01]  /*0140*/  LDG.E.64 R20, desc[UR6][R20.64] ;  /* 0x0000000614147981 */ /* 0x000f62000c1e1b00 */
[----:B------:R-:W-:Y:S01]  /*0150*/  UMOV UR4, 0x54442d18 ;  /* 0x54442d1800047882 */ /* 0x000fe20000000000 */
[----:B------:R-:W-:Y:S01]  /*0160*/  UMOV UR5, 0x400921fb ;  /* 0x400921fb00057882 */ /* 0x000fe20000000000 */
[----:B------:R-:W-:Y:S01]  /*0170*/  BSSY.RECONVERGENT B0, `(.L_x_13) ;  /* 0x000001b000007945 */ /* 0x000fe20003800200 */
[----:B--2---:R-:W-:-:S08]  /*0180*/  DMUL R18, R10, UR4 ;  /* 0x000000040a127c28 */ /* 0x004fd00008000000 */
[----:B------:R-:W-:-:S14]  /*0190*/  DSETP.NEU.AND P0, PT, |R18|, +INF , PT ;  /* 0x7ff000001200742a */ /* 0x000fdc0003f0d200 */
[----:B------:R-:W-:Y:S01]  /*01a0*/  @!P0 DMUL R26, RZ, R18 ;  /* 0x00000012ff1a8228 */ /* 0x000fe20000000000 */
[----:B------:R-:W-:Y:S01]  /*01b0*/  @!P0 IMAD.MOV.U32 R28, RZ, RZ, RZ ;  /* 0x000000ffff1c8224 */ /* 0x000fe200078e00ff */
[----:B------:R-:W-:Y:S09]  /*01c0*/  @!P0 BRA `(.L_x_14) ;  /* 0x0000000000548947 */ /* 0x000ff20003800000 */
        /* <DEDUP_REMOVED lines=18> */
[----:B----45:R-:W-:Y:S05]  /*02f0*/  CALL.REL.NOINC `($_Z15kernelgpuSourceIdEvPT_S1_S1_S1_S1_S1_S1_S0_iiiiiiii$__internal_trig_reduction_slowpathd) ;  /* 0x00000004008c7944 */ /* 0x030fea0003c00000 */
[----:B------:R-:W-:Y:S02]  /*0300*/  IMAD.MOV.U32 R26, RZ, RZ, R10 ;  /* 0x000000ffff1a7224 */ /* 0x000fe400078e000a */
[----:B------:R-:W-:-:S07]  /*0310*/  IMAD.MOV.U32 R27, RZ, RZ, R11 ;  /* 0x000000ffff1b7224 */ /* 0x000fce00078e000b */
.L_x_14:
[----:B----4-:R-:W-:Y:S05]  /*0320*/  BSYNC.RECONVERGENT B0 ;  /* 0x0000000000007941 */ /* 0x010fea0003800200 */
.L_x_13:
        /* <DEDUP_REMOVED lines=18> */
[----:B------:R-:W-:-:S08]  /*0450*/  DFMA R8, R24, R8, R10 ;  /* 0x000000081808722b */ /* 0x000fd0000000000a */
[----:B---3--:R-:W-:-:S08]  /*0460*/  DFMA R8, R24, R8, R12 ;  /* 0x000000081808722b */ /* 0x008fd0000000000c */
[----:B------:R-:W-:-:S08]  /*0470*/  DFMA R8, R24, R8, R14 ;  /* 0x000000081808722b */ /* 0x000fd0000000000e */
[----:B----4-:R-:W-:-:S08]  /*0480*/  DFMA R8, R24, R8, R16 ;  /* 0x000000081808722b */ /* 0x010fd00000000010 */
[----:B------:R-:W-:Y:S02]  /*0490*/  DFMA R8, R24, R8, R18 ;  /* 0x000000081808722b */ /* 0x000fe40000000012 */
[----:B-----5:R-:W-:-:S06]  /*04a0*/  DMUL R18, R20, UR4 ;  /* 0x0000000414127c28 */ /* 0x020fcc0008000000 */
[----:B------:R-:W-:Y:S02]  /*04b0*/  DFMA R26, R8, R26, R26 ;  /* 0x0000001a081a722b */ /* 0x000fe4000000001a */
[----:B------:R-:W-:Y:S02]  /*04c0*/  DFMA R8, R24, R8, 1 ;  /* 0x3ff000001808742b */ /* 0x000fe40000000008 */
[----:B------:R-:W-:-:S08]  /*04d0*/  DSETP.NEU.AND P1, PT, |R18|, +INF , PT ;  /* 0x7ff000001200742a */ /* 0x000fd00003f2d200 */
[----:B------:R-:W-:Y:S02]  /*04e0*/  FSEL R10, R8, R26, !P0 ;  /* 0x0000001a080a7208 */ /* 0x000fe40004000000 */
[----:B------:R-:W-:Y:S02]  /*04f0*/  FSEL R11, R9, R27, !P0 ;  /* 0x0000001b090b7208 */ /* 0x000fe40004000000 */
[----:B------:R-:W-:Y:S02]  /*0500*/  LOP3.LUT P0, RZ, R28, 0x2, RZ, 0xc0, !PT ;  /* 0x000000021cff7812 */ /* 0x000fe4000780c0ff */
[----:B------:R-:W-:Y:S01]  /*0510*/  @!P1 DMUL R26, RZ, R18 ;  /* 0x00000012ff1a9228 */ /* 0x000fe20000000000 */
[----:B------:R-:W-:Y:S01]  /*0520*/  @!P1 IMAD.MOV.U32 R28, RZ, RZ, RZ ;  /* 0x000000ffff1c9224 */ /* 0x000fe200078e00ff */
[----:B------:R-:W-:-:S10]  /*0530*/  DADD R8, RZ, -R10 ;  /* 0x00000000ff087229 */ /* 0x000fd4000000080a */
        /* <DEDUP_REMOVED lines=21> */
[----:B------:R-:W-:Y:S05]  /*0690*/  CALL.REL.NOINC `($_Z15kernelgpuSourceIdEvPT_S1_S1_S1_S1_S1_S1_S0_iiiiiiii$__internal_trig_reduction_slowpathd) ;  /* 0x0000000000a47944 */ /* 0x000fea0003c00000 */
[----:B------:R-:W-:Y:S02]  /*06a0*/  IMAD.MOV.U32 R26, RZ, RZ, R10 ;  /* 0x000000ffff1a7224 */ /* 0x000fe400078e000a */
[----:B------:R-:W-:-:S07]  /*06b0*/  IMAD.MOV.U32 R27, RZ, RZ, R11 ;  /* 0x000000ffff1b7224 */ /* 0x000fce00078e000b */
.L_x_16:
[----:B------:R-:W-:Y:S05]  /*06c0*/  BSYNC.RECONVERGENT B0 ;  /* 0x0000000000007941 */ /* 0x000fea0003800200 */
.L_x_15:
        /* <DEDUP_REMOVED lines=34> */
[----:B------:R-:W-:-:S05]  /*08f0*/  ISETP.GE.AND P0, PT, R2, UR10, PT ;  /* 0x0000000a02007c0c */ /* 0x000fca000bf06270 */
[----:B------:R1:W-:Y:S08]  /*0900*/  STG.E.64 desc[UR6][R8.64], R20 ;  /* 0x0000001408007986 */ /* 0x0003f0000c101b06 */
[----:B------:R-:W-:Y:S05]  /*0910*/  @!P0 BRA `(.L_x_17) ;  /* 0xfffffff400fc8947 */ /* 0x000fea000383ffff */
[----:B------:R-:W-:Y:S05]  /*0920*/  EXIT ;  /* 0x000000000000794d */ /* 0x000fea0003800000 */
        .type           $_Z15kernelgpuSourceIdEvPT_S1_S1_S1_S1_S1_S1_S0_iiiiiiii$__internal_trig_reduction_slowpathd,@function
        .size           $_Z15kernelgpuSourceIdEvPT_S1_S1_S1_S1_S1_S1_S0_iiiiiiii$__internal_trig_reduction_slowpathd,(.L_x_27 - $_Z15kernelgpuSourceIdEvPT_S1_S1_S1_S1_S1_S1_S0_iiiiiiii$__internal_trig_reduction_slowpathd)
$_Z15kernelgpuSourceIdEvPT_S1_S1_S1_S1_S1_S1_S0_iiiiiiii$__internal_trig_reduction_slowpathd:
        /* <DEDUP_REMOVED lines=24> */
.L_x_22:
[----:B------:R-:W1:Y:S01]  /*0ab0*/  LDC.64 R10, c[0x4][RZ] ;  /* 0x01000000ff0a7b82 */ /* 0x000e620000000a00 */
[----:B0-----:R-:W-:Y:S02]  /*0ac0*/  R2UR UR4, R8 ;  /* 0x00000000080472ca */ /* 0x001fe400000e0000 */
[----:B------:R-:W-:Y:S01]  /*0ad0*/  R2UR UR5, R9 ;  /* 0x00000000090572ca */ /* 0x000fe200000e0000 */
[----:B-1----:R-:W-:-:S12]  /*0ae0*/  IMAD.WIDE R10, R14, 0x8, R10 ;  /* 0x000000080e0a7825 */ /* 0x002fd800078e020a */
[----:B------:R-:W2:Y:S01]  /*0af0*/  LDG.E.64.CONSTANT R10, desc[UR4][R10.64] ;  /* 0x000000040a0a7981 */ /* 0x000ea2000c1e9b00 */
[----:B------:R-:W-:Y:S02]  /*0b00*/  VIADD R23, R23, 0x1 ;  /* 0x0000000117177836 */ /* 0x000fe40000000000 */
[C---:B------:R-:W-:Y:S02]  /*0b10*/  IMAD R29, R24.reuse, 0x8, R1 ;  /* 0x00000008181d7824 */ /* 0x040fe400078e0201 */
[----:B------:R-:W-:Y:S02]  /*0b20*/  VIADD R24, R24, 0x1 ;  /* 0x0000000118187836 */ /* 0x000fe40000000000 */
[----:B------:R-:W-:Y:S02]  /*0b30*/  VIADD R14, R14, 0x1 ;  /* 0x000000010e0e7836 */ /* 0x000fe40000000000 */
[----:B--2---:R-:W-:-:S04]  /*0b40*/  IMAD.WIDE.U32 R12, P2, R10, R15, R12 ;  /* 0x0000000f0a0c7225 */ /* 0x004fc8000784000c */
[----:B------:R-:W-:Y:S02]  /*0b50*/  IMAD R27, R10, R25, RZ ;  /* 0x000000190a1b7224 */ /* 0x000fe400078e02ff */
[----:B------:R-:W-:-:S03]  /*0b60*/  IMAD R26, R11, R15, RZ ;  /* 0x0000000f0b1a7224 */ /* 0x000fc600078e02ff */
[----:B------:R-:W-:Y:S01]  /*0b70*/  IADD3 R13, P0, PT, R27, R13, RZ ;  /* 0x0000000d1b0d7210 */ /* 0x000fe20007f1e0ff */
[----:B------:R-:W-:-:S03]  /*0b80*/  IMAD.HI.U32 R27, R10, R25, RZ ;  /* 0x000000190a1b7227 */ /* 0x000fc600078e00ff */
[----:B------:R-:W-:Y:S01]  /*0b90*/  IADD3 R13, P1, PT, R26, R13, RZ ;  /* 0x0000000d1a0d7210 */ /* 0x000fe20007f3e0ff */
[----:B------:R-:W-:-:S04]  /*0ba0*/  IMAD.HI.U32 R26, R11, R15, RZ ;  /* 0x0000000f0b1a7227 */ /* 0x000fc800078e00ff */
[----:B------:R-:W-:Y:S01]  /*0bb0*/  IMAD.X R27, RZ, RZ, R27, P2 ;  /* 0x000000ffff1b7224 */ /* 0x000fe200010e061b */
[----:B------:R0:W-:Y:S01]  /*0bc0*/  STL.64 [R29], R12 ;  /* 0x0000000c1d007387 */ /* 0x0001e20000100a00 */
[----:B------:R-:W-:-:S03]  /*0bd0*/  IMAD.HI.U32 R10, R11, R25, RZ ;  /* 0x000000190b0a7227 */ /* 0x000fc600078e00ff */
[----:B------:R-:W-:Y:S01]  /*0be0*/  IADD3.X R26, P0, PT, R26, R27, RZ, P0, !PT ;  /* 0x0000001b1a1a7210 */ /* 0x000fe2000071e4ff */
[----:B------:R-:W-:-:S04]  /*0bf0*/  IMAD R11, R11, R25, RZ ;  /* 0x000000190b0b7224 */ /* 0x000fc800078e02ff */
[----:B------:R-:W-:Y:S01]  /*0c00*/  IMAD.X R10, RZ, RZ, R10, P0 ;  /* 0x000000ffff0a7224 */ /* 0x000fe200000e060a */
[----:B------:R-:W-:Y:S02]  /*0c10*/  ISETP.NE.AND P0, PT, R23, -0xf, PT ;  /* 0xfffffff11700780c */ /* 0x000fe40003f05270 */
[----:B------:R-:W-:-:S05]  /*0c20*/  IADD3.X R26, P1, PT, R11, R26, RZ, P1, !PT ;  /* 0x0000001a0b1a7210 */ /* 0x000fca0000f3e4ff */
[----:B0-----:R-:W-:Y:S02]  /*0c30*/  IMAD.X R13, RZ, RZ, R10, P1 ;  /* 0x000000ffff0d7224 */ /* 0x001fe400008e060a */
[----:B------:R-:W-:-:S04]  /*0c40*/  IMAD.MOV.U32 R12, RZ, RZ, R26 ;  /* 0x000000ffff0c7224 */ /* 0x000fc800078e001a */
[----:B------:R-:W-:Y:S05]  /*0c50*/  @P0 BRA `(.L_x_22) ;  /* 0xfffffffc00940947 */ /* 0x000fea000383ffff */
[----:B------:R-:W-:Y:S05]  /*0c60*/  BSYNC.RECONVERGENT B2 ;  /* 0x0000000000027941 */ /* 0x000fea0003800200 */
.L_x_21:
[----:B------:R-:W-:-:S07]  /*0c70*/  IMAD.MOV.U32 R14, RZ, RZ, R16 ;  /* 0x000000ffff0e7224 */ /* 0x000fce00078e0010 */
.L_x_20:
[----:B------:R-:W-:Y:S05]  /*0c80*/  BSYNC.RECONVERGENT B1 ;  /* 0x0000000000017941 */ /* 0x000fea0003800200 */
.L_x_19:
[----:B------:R-:W-:Y:S01]  /*0c90*/  LOP3.LUT P0, R23, R18, 0x3f, RZ, 0xc0, !PT ;  /* 0x0000003f12177812 */ /* 0x000fe2000780c0ff */
[----:B------:R-:W-:-:S04]  /*0ca0*/  IMAD.IADD R8, R17, 0x1, R14 ;  /* 0x0000000111087824 */ /* 0x000fc800078e020e */
[----:B------:R-:W-:-:S05]  /*0cb0*/  IMAD.U32 R27, R8, 0x8, R1 ;  /* 0x00000008081b7824 */ /* 0x000fca00078e0001 */
[----:B------:R0:W-:Y:S04]  /*0cc0*/  STL.64 [R27+-0x78], R12 ;  /* 0xffff880c1b007387 */ /* 0x0001e80000100a00 */
[----:B------:R-:W2:Y:S04]  /*0cd0*/  @P0 LDL.64 R14, [R1+0x8] ;  /* 0x00000800010e0983 */ /* 0x000ea80000100a00 */
[----:B------:R-:W3:Y:S04]  /*0ce0*/  LDL.64 R10, [R1+0x10] ;  /* 0x00001000010a7983 */ /* 0x000ee80000100a00 */
[----:B------:R-:W4:Y:S01]  /*0cf0*/  LDL.64 R8, [R1+0x18] ;  /* 0x0000180001087983 */ /* 0x000f220000100a00 */
[----:B------:R-:W-:Y:S01]  /*0d00*/  BSSY.RECONVERGENT B1, `(.L_x_23) ;  /* 0x0000035000017945 */ /* 0x000fe20003800200 */
[----:B--2---:R-:W-:-:S02]  /*0d10*/  @P0 SHF.R.U64 R16, R14, 0x1, R15 ;  /* 0x000000010e100819 */ /* 0x004fc4000000120f */
[----:B------:R-:W-:Y:S02]  /*0d20*/  @P0 SHF.R.U32.HI R18, RZ, 0x1, R15 ;  /* 0x00000001ff120819 */ /* 0x000fe4000001160f */
[----:B------:R-:W-:Y:S02]  /*0d30*/  @P0 LOP3.LUT R15, R23, 0x3f, RZ, 0x3c, !PT ;  /* 0x0000003f170f0812 */ /* 0x000fe400078e3cff */
[----:B---3--:R-:W-:Y:S02]  /*0d40*/  @P0 SHF.L.U32 R17, R10, R23, RZ ;  /* 0x000000170a110219 */ /* 0x008fe400000006ff */
[----:B0-----:R-:W-:Y:S02]  /*0d50*/  @P0 SHF.R.U64 R12, R16, R15, R18 ;  /* 0x0000000f100c0219 */ /* 0x001fe40000001212 */
[--C-:B------:R-:W-:Y:S02]  /*0d60*/  @P0 SHF.R.U32.HI R14, RZ, 0x1, R11.reuse ;  /* 0x00000001ff0e0819 */ /* 0x100fe4000001160b */
[----:B------:R-:W-:-:S02]  /*0d70*/  @P0 SHF.R.U64 R25, R10, 0x1, R11 ;  /* 0x000000010a190819 */ /* 0x000fc4000000120b */
[----:B------:R-:W-:Y:S02]  /*0d80*/  @P0 SHF.L.U64.HI R24, R10, R23, R11 ;  /* 0x000000170a180219 */ /* 0x000fe4000001020b */
[----:B------:R-:W-:Y:S02]  /*0d90*/  @P0 SHF.R.U32.HI R13, RZ, R15, R18 ;  /* 0x0000000fff0d0219 */ /* 0x000fe40000011612 */
[----:B------:R-:W-:Y:S02]  /*0da0*/  @P0 LOP3.LUT R10, R17, R12, RZ, 0xfc, !PT ;  /* 0x0000000c110a0212 */ /* 0x000fe400078efcff */
[----:B----4-:R-:W-:Y:S02]  /*0db0*/  @P0 SHF.L.U32 R16, R8, R23, RZ ;  /* 0x0000001708100219 */ /* 0x010fe400000006ff */
[----:B------:R-:W-:Y:S01]  /*0dc0*/  @P0 SHF.R.U64 R25, R25, R15, R14 ;  /* 0x0000000f19190219 */ /* 0x000fe2000000120e */
[----:B------:R-:W-:Y:S01]  /*0dd0*/  IMAD.SHL.U32 R12, R10, 0x4, RZ ;  /* 0x000000040a0c7824 */ /* 0x000fe200078e00ff */
[----:B------:R-:W-:-:S02]  /*0de0*/  @P0 LOP3.LUT R11, R24, R13, RZ, 0xfc, !PT ;  /* 0x0000000d180b0212 */ /* 0x000fc400078efcff */
[----:B------:R-:W-:Y:S02]  /*0df0*/  @P0 SHF.L.U64.HI R23, R8, R23, R9 ;  /* 0x0000001708170219 */ /* 0x000fe40000010209 */
[----:B------:R-:W-:Y:S02]  /*0e00*/  @P0 SHF.R.U32.HI R14, RZ, R15, R14 ;  /* 0x0000000fff0e0219 */ /* 0x000fe4000001160e */
[----:B------:R-:W-:Y:S02]  /*0e10*/  @P0 LOP3.LUT R8, R16, R25, RZ, 0xfc, !PT ;  /* 0x0000001910080212 */ /* 0x000fe400078efcff */
[----:B------:R-:W-:Y:S02]  /*0e20*/  SHF.L.U64.HI R10, R10, 0x2, R11 ;  /* 0x000000020a0a7819 */ /* 0x000fe4000001020b */
[----:B------:R-:W-:Y:S02]  /*0e30*/  @P0 LOP3.LUT R9, R23, R14, RZ, 0xfc, !PT ;  /* 0x0000000e17090212 */ /* 0x000fe400078efcff */
[----:B------:R-:W-:-:S02]  /*0e40*/  SHF.L.W.U32.HI R11, R11, 0x2, R8 ;  /* 0x000000020b0b7819 */ /* 0x000fc40000010e08 */
[----:B------:R-:W-:Y:S02]  /*0e50*/  IADD3 RZ, P0, PT, RZ, -R12, RZ ;  /* 0x8000000cffff7210 */ /* 0x000fe40007f1e0ff */
[----:B------:R-:W-:Y:S02]  /*0e60*/  LOP3.LUT R13, RZ, R10, RZ, 0x33, !PT ;  /* 0x0000000aff0d7212 */ /* 0x000fe400078e33ff */
[----:B------:R-:W-:Y:S02]  /*0e70*/  SHF.L.W.U32.HI R8, R8, 0x2, R9 ;  /* 0x0000000208087819 */ /* 0x000fe40000010e09 */
[----:B------:R-:W-:Y:S02]  /*0e80*/  LOP3.LUT R14, RZ, R11, RZ, 0x33, !PT ;  /* 0x0000000bff0e7212 */ /* 0x000fe400078e33ff */
[----:B------:R-:W-:Y:S02]  /*0e90*/  IADD3.X R13, P0, PT, RZ, R13, RZ, P0, !PT ;  /* 0x0000000dff0d7210 */ /* 0x000fe4000071e4ff */
[----:B------:R-:W-:-:S02]  /*0ea0*/  LOP3.LUT R15, RZ, R8, RZ, 0x33, !PT ;  /* 0x00000008ff0f7212 */ /* 0x000fc400078e33ff */
[----:B------:R-:W-:Y:S02]  /*0eb0*/  IADD3.X R14, P1, PT, RZ, R14, RZ, P0, !PT ;  /* 0x0000000eff0e7210 */ /* 0x000fe4000073e4ff */
        /* <DEDUP_REMOVED lines=25> */
.L_x_24:
[----:B------:R-:W-:Y:S05]  /*1050*/  BSYNC.RECONVERGENT B1 ;  /* 0x0000000000017941 */ /* 0x000fea0003800200 */
.L_x_23:
[----:B------:R-:W-:-:S04]  /*1060*/  IMAD.WIDE.U32 R12, R16, 0x2168c235, RZ ;  /* 0x2168c235100c7825 */ /* 0x000fc800078e00ff */
[----:B------:R-:W-:Y:S01]  /*1070*/  IMAD.MOV.U32 R10, RZ, RZ, R13 ;  /* 0x000000ffff0a7224 */ /* 0x000fe200078e000d */
[----:B------:R-:W-:Y:S01]  /*1080*/  IADD3 RZ, P1, PT, R12, R12, RZ ;  /* 0x0000000c0cff7210 */ /* 0x000fe20007f3e0ff */
[----:B------:R-:W-:Y:S02]  /*1090*/  IMAD.MOV.U32 R11, RZ, RZ, RZ ;  /* 0x000000ffff0b7224 */ /* 0x000fe400078e00ff */
        /* <DEDUP_REMOVED lines=19> */
[----:B------:R-:W-:-:S02]  /*11d0*/  SHF.R.U32.HI R13, RZ, 0x1e, R9 ;  /* 0x0000001eff0d7819 */ /* 0x000fc40000011609 */
[----:B------:R-:W-:Y:S01]  /*11e0*/  SHF.R.U64 R10, R10, 0xa, R11 ;  /* 0x0000000a0a0a7819 */ /* 0x000fe2000000120b */
[----:B------:R-:W-:Y:S01]  /*11f0*/  IMAD.SHL.U32 R12, R12, 0x100000, RZ ;  /* 0x001000000c0c7824 */ /* 0x000fe200078e00ff */
[----:B------:R-:W-:Y:S02]  /*1200*/  LEA.HI R8, R8, R13, RZ, 0x1 ;  /* 0x0000000d08087211 */ /* 0x000fe400078f08ff */
[----:B------:R-:W-:Y:S02]  /*1210*/  IADD3 R10, P2, PT, R10, 0x1, RZ ;  /* 0x000000010a0a7810 */ /* 0x000fe40007f5e0ff */
[----:B------:R-:W-:Y:S01]  /*1220*/  @!P0 LOP3.LUT R19, R19, 0x80000000, RZ, 0x3c, !PT ;  /* 0x8000000013138812 */ /* 0x000fe200078e3cff */
[----:B------:R-:W-:Y:S01]  /*1230*/  @P1 IMAD.MOV R8, RZ, RZ, -R8 ;  /* 0x000000ffff081224 */ /* 0x000fe200078e0a08 */
[----:B------:R-:W-:-:S04]  /*1240*/  LEA.HI.X R11, R11, RZ, RZ, 0x16, P2 ;  /* 0x000000ff0b0b7211 */ /* 0x000fc800010fb4ff */
[--C-:B------:R-:W-:Y:S02]  /*1250*/  SHF.R.U64 R10, R10, 0x1, R11.reuse ;  /* 0x000000010a0a7819 */ /* 0x100fe4000000120b */
[----:B------:R-:W-:Y:S02]  /*1260*/  SHF.R.U32.HI R9, RZ, 0x1, R11 ;  /* 0x00000001ff097819 */ /* 0x000fe4000001160b */
[----:B------:R-:W-:-:S04]  /*1270*/  IADD3 R10, P2, P3, RZ, RZ, R10 ;  /* 0x000000ffff0a7210 */ /* 0x000fc80007b5e00a */
[----:B------:R-:W-:-:S04]  /*1280*/  IADD3.X R12, PT, PT, R12, 0x3fe00000, R9, P2, P3 ;  /* 0x3fe000000c0c7810 */ /* 0x000fc800017e6409 */
[----:B------:R-:W-:-:S07]  /*1290*/  LOP3.LUT R11, R12, R19, RZ, 0xfc, !PT ;  /* 0x000000130c0b7212 */ /* 0x000fce00078efcff */
.L_x_18:
[----:B------:R-:W-:Y:S02]  /*12a0*/  IMAD.MOV.U32 R23, RZ, RZ, 0x0 ;  /* 0x00000000ff177424 */ /* 0x000fe400078e00ff */
[----:B------:R-:W-:Y:S02]  /*12b0*/  IMAD.MOV.U32 R28, RZ, RZ, R8 ;  /* 0x000000ffff1c7224 */ /* 0x000fe400078e0008 */
[----:B------:R-:W-:Y:S05]  /*12c0*/  RET.REL.NODEC R22 `(_Z15kernelgpuSourceIdEvPT_S1_S1_S1_S1_S1_S1_S0_iiiiiiii) ;  /* 0xffffffec164c7950 */ /* 0x000fea0003c3ffff */
.L_x_25:
        /* <DEDUP_REMOVED lines=11> */
.L_x_27:


//--------------------- .nv.global.init           --------------------------
	.section	.nv.global.init,"aw",@progbits
	.align	16
.nv.global.init:
	.type		__cudart_sin_cos_coeffs,@object
	.size		__cudart_sin_cos_coeffs,(__cudart_i2opi_d - __cudart_sin_cos_coeffs)
__cudart_sin_cos_coeffs:
        /*0000*/ 	.byte	0x46, 0xd2, 0xb0, 0x2c, 0xf1, 0xe5, 0x5a, 0xbe, 0x92, 0xe3, 0xac, 0x69, 0xe3, 0x1d, 0xc7, 0x3e
        /*0010*/ 	.byte	0xa1, 0x62, 0xdb, 0x19, 0xa0, 0x01, 0x2a, 0xbf, 0x18, 0x08, 0x11, 0x11, 0x11, 0x11, 0x81, 0x3f
        /*0020*/ 	.byte	0x54, 0x55, 0x55, 0x55, 0x55, 0x55, 0xc5, 0xbf, 0x00, 0x00, 0x00, 0x00, 0x00, 0x00, 0x00, 0x00
        /*0030*/ 	.byte	0x00, 0x00, 0x00, 0x00, 0x00, 0x00, 0x00, 0x00, 0x64, 0x81, 0xfd, 0x20, 0x83, 0xff, 0xa8, 0xbd
        /*0040*/ 	.byte	0x28, 0x85, 0xef, 0xc1, 0xa7, 0xee, 0x21, 0x3e, 0xd9, 0xe6, 0x06, 0x8e, 0x4f, 0x7e, 0x92, 0xbe
        /*0050*/ 	.byte	0xe9, 0xbc, 0xdd, 0x19, 0xa0, 0x01, 0xfa, 0x3e, 0x47, 0x5d, 0xc1, 0x16, 0x6c, 0xc1, 0x56, 0xbf
        /*0060*/ 	.byte	0x51, 0x55, 0x55, 0x55, 0x55, 0x55, 0xa5, 0x3f, 0x00, 0x00, 0x00, 0x00, 0x00, 0x00, 0xe0, 0xbf
        /*0070*/ 	.byte	0x00, 0x00, 0x00, 0x00, 0x00, 0x00, 0xf0, 0x3f, 0x00, 0x00, 0x00, 0x00, 0x00, 0x00, 0x00, 0x00
	.type		__cudart_i2opi_d,@object
	.size		__cudart_i2opi_d,(.L_0 - __cudart_i2opi_d)
__cudart_i2opi_d:
        /* <DEDUP_REMOVED lines=9> */
.L_0:


//--------------------- .nv.shared.reserved.0     --------------------------
	.section	.nv.shared.reserved.0,"aw",@nobits
	.weak		__nv_reservedSMEM_offset_0_alias
	.size		__nv_reservedSMEM_offset_0_alias, 0, 64
	.other		__nv_reservedSMEM_offset_0_alias,@"STO_CUDA_RESERVED_SHARED STV_DEFAULT"
__nv_reservedSMEM_offset_0_alias:
	.zero		0
	.zero		64


//--------------------- .nv.constant0._Z15kernelgpuSourceIfEvPT_S1_S1_S1_S1_S1_S1_S0_iiiiiiii --------------------------
	.section	.nv.constant0._Z15kernelgpuSourceIfEvPT_S1_S1_S1_S1_S1_S1_S0_iiiiiiii,"a",@progbits
	.sectionflags	@""
	.align	4
.nv.constant0._Z15kernelgpuSourceIfEvPT_S1_S1_S1_S1_S1_S1_S0_iiiiiiii:
	.zero		988


//--------------------- .nv.constant0._Z15kernelgpuSourceIdEvPT_S1_S1_S1_S1_S1_S1_S0_iiiiiiii --------------------------
	.section	.nv.constant0._Z15kernelgpuSourceIdEvPT_S1_S1_S1_S1_S1_S1_S0_iiiiiiii,"a",@progbits
	.sectionflags	@""
	.align	4
.nv.constant0._Z15kernelgpuSourceIdEvPT_S1_S1_S1_S1_S1_S1_S0_iiiiiiii:
	.zero		992


//--------------------- SYMBOLS --------------------------

	.type		.nv.reservedSmem.offset0,@object
	.size		.nv.reservedSmem.offset0,0x4
